// auto-generated by cutlass_sweep.gemm — config: {"arch": "sm_90", "cluster_m": 1, "cluster_n": 1, "dtype": "int8", "dtype_b": "int4", "layout": "nt", "stages": 0, "tile_k": 128, "tile_m": 128, "tile_n": 64}
#include "cutlass/cutlass.h"
#include "cutlass/gemm/collective/collective_builder.hpp"
#include "cutlass/gemm/device/gemm_universal_adapter.h"
#include "cutlass/gemm/kernel/gemm_universal.hpp"
#include "cutlass/epilogue/collective/collective_builder.hpp"

using ElemA = int8_t;
using ElemB = cutlass::int4b_t;
using ElemCD = int8_t;
using Acc  = int32_t;
using TileShape    = cute::Shape<cute::_128, cute::_64, cute::_128>;
using ClusterShape = cute::Shape<cute::_1, cute::_1, cute::_1>;

using CollectiveEpilogue = typename cutlass::epilogue::collective::CollectiveBuilder<
    cutlass::arch::Sm90, cutlass::arch::OpClassTensorOp,
    TileShape, ClusterShape,
    cutlass::epilogue::collective::EpilogueTileAuto,
    Acc, Acc,
    ElemCD, cutlass::layout::RowMajor, 128 / cutlass::sizeof_bits<ElemCD>::value,
    ElemCD, cutlass::layout::RowMajor, 128 / cutlass::sizeof_bits<ElemCD>::value,
    cutlass::epilogue::collective::EpilogueScheduleAuto
  >::CollectiveOp;

using CollectiveMainloop = typename cutlass::gemm::collective::CollectiveBuilder<
    cutlass::arch::Sm90, cutlass::arch::OpClassTensorOp,
    ElemA, cutlass::layout::RowMajor, 128 / cutlass::sizeof_bits<ElemA>::value,
    ElemB, cutlass::layout::ColumnMajor, 128 / cutlass::sizeof_bits<ElemB>::value,
    Acc,
    TileShape, ClusterShape,
    cutlass::gemm::collective::StageCountAutoCarveout<static_cast<int>(sizeof(typename CollectiveEpilogue::SharedStorage))>,
    cutlass::gemm::collective::KernelScheduleAuto
  >::CollectiveOp;

using GemmKernel = cutlass::gemm::kernel::GemmUniversal<
    cute::Shape<int,int,int,int>,
    CollectiveMainloop,
    CollectiveEpilogue
>;
using Gemm = cutlass::gemm::device::GemmUniversalAdapter<GemmKernel>;

// Force the device kernel symbol into the cubin without needing a host main.
auto* _anchor = &cutlass::device_kernel<GemmKernel>;


// ===== COMPILED SASS (sm_90a) =====

	.target	sm_90a

	.elftype	@"ET_EXEC"


//--------------------- .note.nv.tkinfo           --------------------------
	.section	.note.nv.tkinfo,"",@"SHT_NOTE"
	.sectionflags	@"SHF_NOTE_NV_TKINFO"
	.tkinfo
        /*0018*/ 	.word	0x00000002
        /*0030*/ 	.string	""
        /*0030*/ 	.string	"ptxas"
        /*0030*/ 	.string	"Cuda compilation tools, release 13.0, V13.0.88"
        /*0030*/ 	.string	"Build cuda_13.0.r13.0/compiler.36424714_0"
        /*0030*/ 	.string	"-arch sm_90a -m 64 "



//--------------------- .note.nv.cuinfo           --------------------------
	.section	.note.nv.cuinfo,"",@"SHT_NOTE"
	.sectionflags	@"SHF_NOTE_NV_CUINFO"
        /*0018*/ 	.short	0x0002
        /*001a*/ 	.short	0x005a
        /*001c*/ 	.short	0x0082
	.zero		2


//--------------------- .nv.info                  --------------------------
	.section	.nv.info,"",@"SHT_CUDA_INFO"
	.align	4


	//----- nvinfo : EIATTR_REGCOUNT
	.align		4
        /*0000*/ 	.byte	0x04, 0x2f
        /*0002*/ 	.short	(.L_19 - .L_18)
	.align		4
.L_18:
        /*0004*/ 	.word	index@(_ZN7cutlass13device_kernelINS_4gemm6kernel13GemmUniversalIN4cute5tupleIJiiiiEEENS1_10collective13CollectiveMmaINS1_49MainloopSm90TmaGmmaRmemAWarpSpecializedMixedInputILi14ENS5_IJNS4_1CILi1EEESB_SB_EEENS1_35KernelTmaWarpSpecializedCooperativeEEENS5_IJNSA_ILi128EEENSA_ILi64EEESF_EEEaNS5_IJlSB_lEEENS5_IJNS_15integer_subbyteILi4ELb1EEEEEESI_NS4_8TiledMMAINS4_8MMA_AtomIJNS4_4SM904GMMA26MMA_64x64x32_S32S8S8_RS_TNEEEENS4_6LayoutINS5_IJNSA_ILi2EEESB_SB_EEENS5_IJSB_NSA_ILi0EEESV_EEEEENS5_IJNS4_10UnderscoreESY_SY_EEEEENS4_13SM90_TMA_LOADENS4_14ComposedLayoutINS4_7SwizzleILi3ELi4ELi3EEENS4_18smem_ptr_flag_bitsILi8EEENSS_INS5_IJNSA_ILi8EEESF_EEENS5_IJSF_SB_EEEEEEEvNS4_8identityES11_NS12_INS13_ILi2ELi4ELi3EEENS15_ILi4EEES1A_EENS4_9Copy_AtomIJNS4_39AutoVectorizingCopyWithAssumedAlignmentILi128EEESK_EEES1C_EENS_8epilogue10collective6detail29Sm90TmaWarpSpecializedAdapterINS1M_15DefaultEpilogueIaSI_SI_NS1L_6thread17LinearCombinationIaLi1EiiLNS1Q_9ScaleType4KindE0ELNS_15FloatRoundStyleE2EaEENS1_15EpilogueDefaultEEEEEvvEEEEvNT_6ParamsE)
        /*0008*/ 	.word	0x000000a8


	//----- nvinfo : EIATTR_FRAME_SIZE
	.align		4
.L_19:
        /*000c*/ 	.byte	0x04, 0x11
        /*000e*/ 	.short	(.L_21 - .L_20)
	.align		4
.L_20:
        /*0010*/ 	.word	index@(_ZN7cutlass13device_kernelINS_4gemm6kernel13GemmUniversalIN4cute5tupleIJiiiiEEENS1_10collective13CollectiveMmaINS1_49MainloopSm90TmaGmmaRmemAWarpSpecializedMixedInputILi14ENS5_IJNS4_1CILi1EEESB_SB_EEENS1_35KernelTmaWarpSpecializedCooperativeEEENS5_IJNSA_ILi128EEENSA_ILi64EEESF_EEEaNS5_IJlSB_lEEENS5_IJNS_15integer_subbyteILi4ELb1EEEEEESI_NS4_8TiledMMAINS4_8MMA_AtomIJNS4_4SM904GMMA26MMA_64x64x32_S32S8S8_RS_TNEEEENS4_6LayoutINS5_IJNSA_ILi2EEESB_SB_EEENS5_IJSB_NSA_ILi0EEESV_EEEEENS5_IJNS4_10UnderscoreESY_SY_EEEEENS4_13SM90_TMA_LOADENS4_14ComposedLayoutINS4_7SwizzleILi3ELi4ELi3EEENS4_18smem_ptr_flag_bitsILi8EEENSS_INS5_IJNSA_ILi8EEESF_EEENS5_IJSF_SB_EEEEEEEvNS4_8identityES11_NS12_INS13_ILi2ELi4ELi3EEENS15_ILi4EEES1A_EENS4_9Copy_AtomIJNS4_39AutoVectorizingCopyWithAssumedAlignmentILi128EEESK_EEES1C_EENS_8epilogue10collective6detail29Sm90TmaWarpSpecializedAdapterINS1M_15DefaultEpilogueIaSI_SI_NS1L_6thread17LinearCombinationIaLi1EiiLNS1Q_9ScaleType4KindE0ELNS_15FloatRoundStyleE2EaEENS1_15EpilogueDefaultEEEEEvvEEEEvNT_6ParamsE)
        /*0014*/ 	.word	0x00000000


	//----- nvinfo : EIATTR_MIN_STACK_SIZE
	.align		4
.L_21:
        /*0018*/ 	.byte	0x04, 0x12
        /*001a*/ 	.short	(.L_23 - .L_22)
	.align		4
.L_22:
        /*001c*/ 	.word	index@(_ZN7cutlass13device_kernelINS_4gemm6kernel13GemmUniversalIN4cute5tupleIJiiiiEEENS1_10collective13CollectiveMmaINS1_49MainloopSm90TmaGmmaRmemAWarpSpecializedMixedInputILi14ENS5_IJNS4_1CILi1EEESB_SB_EEENS1_35KernelTmaWarpSpecializedCooperativeEEENS5_IJNSA_ILi128EEENSA_ILi64EEESF_EEEaNS5_IJlSB_lEEENS5_IJNS_15integer_subbyteILi4ELb1EEEEEESI_NS4_8TiledMMAINS4_8MMA_AtomIJNS4_4SM904GMMA26MMA_64x64x32_S32S8S8_RS_TNEEEENS4_6LayoutINS5_IJNSA_ILi2EEESB_SB_EEENS5_IJSB_NSA_ILi0EEESV_EEEEENS5_IJNS4_10UnderscoreESY_SY_EEEEENS4_13SM90_TMA_LOADENS4_14ComposedLayoutINS4_7SwizzleILi3ELi4ELi3EEENS4_18smem_ptr_flag_bitsILi8EEENSS_INS5_IJNSA_ILi8EEESF_EEENS5_IJSF_SB_EEEEEEEvNS4_8identityES11_NS12_INS13_ILi2ELi4ELi3EEENS15_ILi4EEES1A_EENS4_9Copy_AtomIJNS4_39AutoVectorizingCopyWithAssumedAlignmentILi128EEESK_EEES1C_EENS_8epilogue10collective6detail29Sm90TmaWarpSpecializedAdapterINS1M_15DefaultEpilogueIaSI_SI_NS1L_6thread17LinearCombinationIaLi1EiiLNS1Q_9ScaleType4KindE0ELNS_15FloatRoundStyleE2EaEENS1_15EpilogueDefaultEEEEEvvEEEEvNT_6ParamsE)
        /*0020*/ 	.word	0x00000000
.L_23:


//--------------------- .nv.compat                --------------------------
	.section	.nv.compat,"",@"SHT_CUDA_COMPAT_INFO"
	.align	4
        /*0000*/ 	.byte	0x02, 0x09, 0x01, 0x00, 0x02, 0x02, 0x04, 0x00, 0x02, 0x05, 0x05, 0x00, 0x03, 0x07, 0x01, 0x01
        /*0010*/ 	.byte	0x02, 0x03, 0x01, 0x00, 0x02, 0x06, 0x01, 0x00, 0x04, 0x0b, 0x08, 0x00, 0x00, 0x00, 0x00, 0x00
        /*0020*/ 	.byte	0x00, 0x00, 0x00, 0x00


//--------------------- .nv.info._ZN7cutlass13device_kernelINS_4gemm6kernel13GemmUniversalIN4cute5tupleIJiiiiEEENS1_10collective13CollectiveMmaINS1_49MainloopSm90TmaGmmaRmemAWarpSpecializedMixedInputILi14ENS5_IJNS4_1CILi1EEESB_SB_EEENS1_35KernelTmaWarpSpecializedCooperativeEEENS5_IJNSA_ILi128EEENSA_ILi64EEESF_EEEaNS5_IJlSB_lEEENS5_IJNS_15integer_subbyteILi4ELb1EEEEEESI_NS4_8TiledMMAINS4_8MMA_AtomIJNS4_4SM904GMMA26MMA_64x64x32_S32S8S8_RS_TNEEEENS4_6LayoutINS5_IJNSA_ILi2EEESB_SB_EEENS5_IJSB_NSA_ILi0EEESV_EEEEENS5_IJNS4_10UnderscoreESY_SY_EEEEENS4_13SM90_TMA_LOADENS4_14ComposedLayoutINS4_7SwizzleILi3ELi4ELi3EEENS4_18smem_ptr_flag_bitsILi8EEENSS_INS5_IJNSA_ILi8EEESF_EEENS5_IJSF_SB_EEEEEEEvNS4_8identityES11_NS12_INS13_ILi2ELi4ELi3EEENS15_ILi4EEES1A_EENS4_9Copy_AtomIJNS4_39AutoVectorizingCopyWithAssumedAlignmentILi128EEESK_EEES1C_EENS_8epilogue10collective6detail29Sm90TmaWarpSpecializedAdapterINS1M_15DefaultEpilogueIaSI_SI_NS1L_6thread17LinearCombinationIaLi1EiiLNS1Q_9ScaleType4KindE0ELNS_15FloatRoundStyleE2EaEENS1_15EpilogueDefaultEEEEEvvEEEEvNT_6ParamsE --------------------------
	.section	.nv.info._ZN7cutlass13device_kernelINS_4gemm6kernel13GemmUniversalIN4cute5tupleIJiiiiEEENS1_10collective13CollectiveMmaINS1_49MainloopSm90TmaGmmaRmemAWarpSpecializedMixedInputILi14ENS5_IJNS4_1CILi1EEESB_SB_EEENS1_35KernelTmaWarpSpecializedCooperativeEEENS5_IJNSA_ILi128EEENSA_ILi64EEESF_EEEaNS5_IJlSB_lEEENS5_IJNS_15integer_subbyteILi4ELb1EEEEEESI_NS4_8TiledMMAINS4_8MMA_AtomIJNS4_4SM904GMMA26MMA_64x64x32_S32S8S8_RS_TNEEEENS4_6LayoutINS5_IJNSA_ILi2EEESB_SB_EEENS5_IJSB_NSA_ILi0EEESV_EEEEENS5_IJNS4_10UnderscoreESY_SY_EEEEENS4_13SM90_TMA_LOADENS4_14ComposedLayoutINS4_7SwizzleILi3ELi4ELi3EEENS4_18smem_ptr_flag_bitsILi8EEENSS_INS5_IJNSA_ILi8EEESF_EEENS5_IJSF_SB_EEEEEEEvNS4_8identityES11_NS12_INS13_ILi2ELi4ELi3EEENS15_ILi4EEES1A_EENS4_9Copy_AtomIJNS4_39AutoVectorizingCopyWithAssumedAlignmentILi128EEESK_EEES1C_EENS_8epilogue10collective6detail29Sm90TmaWarpSpecializedAdapterINS1M_15DefaultEpilogueIaSI_SI_NS1L_6thread17LinearCombinationIaLi1EiiLNS1Q_9ScaleType4KindE0ELNS_15FloatRoundStyleE2EaEENS1_15EpilogueDefaultEEEEEvvEEEEvNT_6ParamsE,"",@"SHT_CUDA_INFO"
	.sectionflags	@""
	.align	4


	//----- nvinfo : EIATTR_CUDA_API_VERSION
	.align		4
        /*0000*/ 	.byte	0x04, 0x37
        /*0002*/ 	.short	(.L_25 - .L_24)
.L_24:
        /*0004*/ 	.word	0x00000082


	//----- nvinfo : EIATTR_KPARAM_INFO
	.align		4
.L_25:
        /*0008*/ 	.byte	0x04, 0x17
        /*000a*/ 	.short	(.L_27 - .L_26)
.L_26:
        /*000c*/ 	.word	0x00000000
        /*0010*/ 	.short	0x0000
        /*0012*/ 	.short	0x0070
        /*0014*/ 	.byte	0x00, 0xf0, 0x01, 0x18


	//----- nvinfo : EIATTR_SPARSE_MMA_MASK
	.align		4
.L_27:
        /*0018*/ 	.byte	0x03, 0x50
        /*001a*/ 	.short	0x0000


	//----- nvinfo : EIATTR_MAXREG_COUNT
	.align		4
        /*001c*/ 	.byte	0x03, 0x1b
        /*001e*/ 	.short	0x00a8


	//----- nvinfo : EIATTR_NUM_BARRIERS
	.align		4
        /*0020*/ 	.byte	0x02, 0x4c
        /*0022*/ 	.byte	0x01
	.zero		1


	//----- nvinfo : EIATTR_EXTERNS
	.align		4
        /*0024*/ 	.byte	0x04, 0x0f
        /*0026*/ 	.short	(.L_29 - .L_28)


	//   ....[0]....
	.align		4
.L_28:
        /*0028*/ 	.word	index@(__assertfail)


	//----- nvinfo : EIATTR_MERCURY_ISA_VERSION
	.align		4
.L_29:
        /*002c*/ 	.byte	0x03, 0x5f
        /*002e*/ 	.short	0x0101


	//----- nvinfo : EIATTR_INT_WARP_WIDE_INSTR_OFFSETS
	.align		4
        /*0030*/ 	.byte	0x04, 0x31
        /*0032*/ 	.short	(.L_31 - .L_30)


	//   ....[0]....
.L_30:
        /*0034*/ 	.word	0x00000550


	//   ....[1]....
        /*0038*/ 	.word	0x00000560


	//   ....[2]....
        /*003c*/ 	.word	0x00000650


	//----- nvinfo : EIATTR_COOP_GROUP_MASK_REGIDS
	.align		4
.L_31:
        /*0040*/ 	.byte	0x04, 0x29
        /*0042*/ 	.short	(.L_33 - .L_32)


	//   ....[0]....
.L_32:
        /*0044*/ 	.word	0xffffffff


	//   ....[1]....
        /*0048*/ 	.word	0xffffffff


	//   ....[2]....
        /*004c*/ 	.word	0xffffffff


	//   ....[3]....
        /*0050*/ 	.word	0xffffffff


	//   ....[4]....
        /*0054*/ 	.word	0x0500000f


	//----- nvinfo : EIATTR_COOP_GROUP_INSTR_OFFSETS
	.align		4
.L_33:
        /*0058*/ 	.byte	0x04, 0x28
        /*005a*/ 	.short	(.L_35 - .L_34)


	//   ....[0]....
.L_34:
        /*005c*/ 	.word	0x00000060


	//   ....[1]....
        /*0060*/ 	.word	0x00000070


	//   ....[2]....
        /*0064*/ 	.word	0x00000130


	//   ....[3]....
        /*0068*/ 	.word	0x00000430


	//   ....[4]....
        /*006c*/ 	.word	0x00008f00


	//----- nvinfo : EIATTR_REG_RECONFIG
	.align		4
.L_35:
        /*0070*/ 	.byte	0x01, 0x54
	.zero		2


	//----- nvinfo : EIATTR_SYSCALL_OFFSETS
	.align		4
        /*0074*/ 	.byte	0x04, 0x46
        /*0076*/ 	.short	(.L_37 - .L_36)


	//   ....[0]....
.L_36:
        /*0078*/ 	.word	0x00001300


	//   ....[1]....
        /*007c*/ 	.word	0x00001650


	//   ....[2]....
        /*0080*/ 	.word	0x00001870


	//   ....[3]....
        /*0084*/ 	.word	0x00001cd0


	//   ....[4]....
        /*0088*/ 	.word	0x00002070


	//   ....[5]....
        /*008c*/ 	.word	0x00002770


	//   ....[6]....
        /*0090*/ 	.word	0x00002980


	//   ....[7]....
        /*0094*/ 	.word	0x00002fb0


	//   ....[8]....
        /*0098*/ 	.word	0x00003360


	//   ....[9]....
        /*009c*/ 	.word	0x00003aa0


	//   ....[10]....
        /*00a0*/ 	.word	0x00003c90


	//   ....[11]....
        /*00a4*/ 	.word	0x000040b0


	//   ....[12]....
        /*00a8*/ 	.word	0x00004460


	//   ....[13]....
        /*00ac*/ 	.word	0x000079b0


	//   ....[14]....
        /*00b0*/ 	.word	0x00007ae0


	//----- nvinfo : EIATTR_MBARRIER_INSTR_OFFSETS
	.align		4
.L_37:
        /*00b4*/ 	.byte	0x04, 0x39
        /*00b6*/ 	.short	(.L_39 - .L_38)


	//   ....[0]....
.L_38:
        /*00b8*/ 	.word	0x00000250
        /*00bc*/ 	.word	0x000000ff
        /*00c0*/ 	.word	0x00000000
        /*00c4*/ 	.short	0x0100
        /*00c6*/ 	.byte	0x08
	.zero		1


	//   ....[1]....
        /*00c8*/ 	.word	0x00000260
        /*00cc*/ 	.word	0x000000ff
        /*00d0*/ 	.word	0x00000070
        /*00d4*/ 	.short	0x0100
        /*00d6*/ 	.byte	0x08
	.zero		1


	//   ....[2]....
        /*00d8*/ 	.word	0x00000270
        /*00dc*/ 	.word	0x000000ff
        /*00e0*/ 	.word	0x00000008
        /*00e4*/ 	.short	0x0100
        /*00e6*/ 	.byte	0x08
	.zero		1


	//   ....[3]....
        /*00e8*/ 	.word	0x00000280
        /*00ec*/ 	.word	0x000000ff
        /*00f0*/ 	.word	0x00000078
        /*00f4*/ 	.short	0x0100
        /*00f6*/ 	.byte	0x08
	.zero		1


	//   ....[4]....
        /*00f8*/ 	.word	0x00000290
        /*00fc*/ 	.word	0x000000ff
        /*0100*/ 	.word	0x00000010
        /*0104*/ 	.short	0x0100
        /*0106*/ 	.byte	0x08
	.zero		1


	//   ....[5]....
        /*0108*/ 	.word	0x000002a0
        /*010c*/ 	.word	0x000000ff
        /*0110*/ 	.word	0x00000080
        /*0114*/ 	.short	0x0100
        /*0116*/ 	.byte	0x08
	.zero		1


	//   ....[6]....
        /*0118*/ 	.word	0x000002b0
        /*011c*/ 	.word	0x000000ff
        /*0120*/ 	.word	0x00000018
        /*0124*/ 	.short	0x0100
        /*0126*/ 	.byte	0x08
	.zero		1


	//   ....[7]....
        /*0128*/ 	.word	0x000002c0
        /*012c*/ 	.word	0x000000ff
        /*0130*/ 	.word	0x00000088
        /*0134*/ 	.short	0x0100
        /*0136*/ 	.byte	0x08
	.zero		1


	//   ....[8]....
        /*0138*/ 	.word	0x000002d0
        /*013c*/ 	.word	0x000000ff
        /*0140*/ 	.word	0x00000020
        /*0144*/ 	.short	0x0100
        /*0146*/ 	.byte	0x08
	.zero		1


	//   ....[9]....
        /*0148*/ 	.word	0x000002e0
        /*014c*/ 	.word	0x000000ff
        /*0150*/ 	.word	0x00000090
        /*0154*/ 	.short	0x0100
        /*0156*/ 	.byte	0x08
	.zero		1


	//   ....[10]....
        /*0158*/ 	.word	0x000002f0
        /*015c*/ 	.word	0x000000ff
        /*0160*/ 	.word	0x00000028
        /*0164*/ 	.short	0x0100
        /*0166*/ 	.byte	0x08
	.zero		1


	//   ....[11]....
        /*0168*/ 	.word	0x00000300
        /*016c*/ 	.word	0x000000ff
        /*0170*/ 	.word	0x00000098
        /*0174*/ 	.short	0x0100
        /*0176*/ 	.byte	0x08
	.zero		1


	//   ....[12]....
        /*0178*/ 	.word	0x00000310
        /*017c*/ 	.word	0x000000ff
        /*0180*/ 	.word	0x00000030
        /*0184*/ 	.short	0x0100
        /*0186*/ 	.byte	0x08
	.zero		1


	//   ....[13]....
        /*0188*/ 	.word	0x00000320
        /*018c*/ 	.word	0x000000ff
        /*0190*/ 	.word	0x000000a0
        /*0194*/ 	.short	0x0100
        /*0196*/ 	.byte	0x08
	.zero		1


	//   ....[14]....
        /*0198*/ 	.word	0x00000330
        /*019c*/ 	.word	0x000000ff
        /*01a0*/ 	.word	0x00000038
        /*01a4*/ 	.short	0x0100
        /*01a6*/ 	.byte	0x08
	.zero		1


	//   ....[15]....
        /*01a8*/ 	.word	0x00000340
        /*01ac*/ 	.word	0x000000ff
        /*01b0*/ 	.word	0x000000a8
        /*01b4*/ 	.short	0x0100
        /*01b6*/ 	.byte	0x08
	.zero		1


	//   ....[16]....
        /*01b8*/ 	.word	0x00000350
        /*01bc*/ 	.word	0x000000ff
        /*01c0*/ 	.word	0x00000040
        /*01c4*/ 	.short	0x0100
        /*01c6*/ 	.byte	0x08
	.zero		1


	//   ....[17]....
        /*01c8*/ 	.word	0x00000360
        /*01cc*/ 	.word	0x000000ff
        /*01d0*/ 	.word	0x000000b0
        /*01d4*/ 	.short	0x0100
        /*01d6*/ 	.byte	0x08
	.zero		1


	//   ....[18]....
        /*01d8*/ 	.word	0x00000370
        /*01dc*/ 	.word	0x000000ff
        /*01e0*/ 	.word	0x00000048
        /*01e4*/ 	.short	0x0100
        /*01e6*/ 	.byte	0x08
	.zero		1


	//   ....[19]....
        /*01e8*/ 	.word	0x00000380
        /*01ec*/ 	.word	0x000000ff
        /*01f0*/ 	.word	0x000000b8
        /*01f4*/ 	.short	0x0100
        /*01f6*/ 	.byte	0x08
	.zero		1


	//   ....[20]....
        /*01f8*/ 	.word	0x00000390
        /*01fc*/ 	.word	0x000000ff
        /*0200*/ 	.word	0x00000050
        /*0204*/ 	.short	0x0100
        /*0206*/ 	.byte	0x08
	.zero		1


	//   ....[21]....
        /*0208*/ 	.word	0x000003a0
        /*020c*/ 	.word	0x000000ff
        /*0210*/ 	.word	0x000000c0
        /*0214*/ 	.short	0x0100
        /*0216*/ 	.byte	0x08
	.zero		1


	//   ....[22]....
        /*0218*/ 	.word	0x000003b0
        /*021c*/ 	.word	0x000000ff
        /*0220*/ 	.word	0x00000058
        /*0224*/ 	.short	0x0100
        /*0226*/ 	.byte	0x08
	.zero		1


	//   ....[23]....
        /*0228*/ 	.word	0x000003c0
        /*022c*/ 	.word	0x000000ff
        /*0230*/ 	.word	0x000000c8
        /*0234*/ 	.short	0x0100
        /*0236*/ 	.byte	0x08
	.zero		1


	//   ....[24]....
        /*0238*/ 	.word	0x000003d0
        /*023c*/ 	.word	0x000000ff
        /*0240*/ 	.word	0x00000060
        /*0244*/ 	.short	0x0100
        /*0246*/ 	.byte	0x08
	.zero		1


	//   ....[25]....
        /*0248*/ 	.word	0x000003e0
        /*024c*/ 	.word	0x000000ff
        /*0250*/ 	.word	0x000000d0
        /*0254*/ 	.short	0x0100
        /*0256*/ 	.byte	0x08
	.zero		1


	//   ....[26]....
        /*0258*/ 	.word	0x000003f0
        /*025c*/ 	.word	0x000000ff
        /*0260*/ 	.word	0x00000068
        /*0264*/ 	.short	0x0100
        /*0266*/ 	.byte	0x08
	.zero		1


	//   ....[27]....
        /*0268*/ 	.word	0x00000400
        /*026c*/ 	.word	0x000000ff
        /*0270*/ 	.word	0x000000d8
        /*0274*/ 	.short	0x0100
        /*0276*/ 	.byte	0x08
	.zero		1


	//   ....[28]....
        /*0278*/ 	.word	0x000006c0
        /*027c*/ 	.word	0x000000ff
        /*0280*/ 	.word	0x000000f0
        /*0284*/ 	.short	0x0100
        /*0286*/ 	.byte	0x06
	.zero		1


	//   ....[29]....
        /*0288*/ 	.word	0x00000720
        /*028c*/ 	.word	0x000000ff
        /*0290*/ 	.word	0x000000f8
        /*0294*/ 	.short	0x0100
        /*0296*/ 	.byte	0x06
	.zero		1


	//   ....[30]....
        /*0298*/ 	.word	0x000013e0
        /*029c*/ 	.word	0x00000003
        /*02a0*/ 	.word	0x00000000
        /*02a4*/ 	.short	0x010a
        /*02a6*/ 	.byte	0x3f
	.zero		1


	//   ....[31]....
        /*02a8*/ 	.word	0x00001420
        /*02ac*/ 	.word	0x00000003
        /*02b0*/ 	.word	0x00000000
        /*02b4*/ 	.short	0x010a
        /*02b6*/ 	.byte	0x3f
	.zero		1


	//   ....[32]....
        /*02b8*/ 	.word	0x00001520
        /*02bc*/ 	.word	0x000000ff
        /*02c0*/ 	.word	0x00000000
        /*02c4*/ 	.short	0x010a
        /*02c6*/ 	.byte	0x04
	.zero		1


	//   ....[33]....
        /*02c8*/ 	.word	0x000025d0
        /*02cc*/ 	.word	0x000000ff
        /*02d0*/ 	.word	0x00000000
        /*02d4*/ 	.short	0x010a
        /*02d6*/ 	.byte	0x04
	.zero		1


	//   ....[34]....
        /*02d8*/ 	.word	0x00002e70
        /*02dc*/ 	.word	0x00000000
        /*02e0*/ 	.word	0x00000000
        /*02e4*/ 	.short	0x010a
        /*02e6*/ 	.byte	0x3f
	.zero		1


	//   ....[35]....
        /*02e8*/ 	.word	0x00003820
        /*02ec*/ 	.word	0x000000ff
        /*02f0*/ 	.word	0x00000000
        /*02f4*/ 	.short	0x0101
        /*02f6*/ 	.byte	0x04
	.zero		1


	//   ....[36]....
        /*02f8*/ 	.word	0x00003960
        /*02fc*/ 	.word	0x00000000
        /*0300*/ 	.word	0x00000000
        /*0304*/ 	.short	0x010a
        /*0306*/ 	.byte	0x3f
	.zero		1


	//   ....[37]....
        /*0308*/ 	.word	0x00004920
        /*030c*/ 	.word	0x000000ff
        /*0310*/ 	.word	0x00000000
        /*0314*/ 	.short	0x0101
        /*0316*/ 	.byte	0x04
	.zero		1


	//   ....[38]....
        /*0318*/ 	.word	0x00004a20
        /*031c*/ 	.word	0x000000ff
        /*0320*/ 	.word	0x00000000
        /*0324*/ 	.short	0x0101
        /*0326*/ 	.byte	0x06
	.zero		1


	//   ....[39]....
        /*0328*/ 	.word	0x00007bd0
        /*032c*/ 	.word	0x00000007
        /*0330*/ 	.word	0x00000070
        /*0334*/ 	.short	0x010a
        /*0336*/ 	.byte	0x3f
	.zero		1


	//   ....[40]....
        /*0338*/ 	.word	0x00007ff0
        /*033c*/ 	.word	0x00000012
        /*0340*/ 	.word	0x000000f8
        /*0344*/ 	.short	0x0101
        /*0346*/ 	.byte	0x3f
	.zero		1


	//   ....[41]....
        /*0348*/ 	.word	0x00008720
        /*034c*/ 	.word	0x00000005
        /*0350*/ 	.word	0x00000000
        /*0354*/ 	.short	0x010a
        /*0356*/ 	.byte	0x3f
	.zero		1


	//   ....[42]....
        /*0358*/ 	.word	0x000087a0
        /*035c*/ 	.word	0x00000007
        /*0360*/ 	.word	0x00000000
        /*0364*/ 	.short	0x010a
        /*0366*/ 	.byte	0x3f
	.zero		1


	//   ....[43]....
        /*0368*/ 	.word	0x00008830
        /*036c*/ 	.word	0x00000006
        /*0370*/ 	.word	0x00000000
        /*0374*/ 	.short	0x010a
        /*0376*/ 	.byte	0x3f
	.zero		1


	//   ....[44]....
        /*0378*/ 	.word	0x000088c0
        /*037c*/ 	.word	0x00000009
        /*0380*/ 	.word	0x00000000
        /*0384*/ 	.short	0x010a
        /*0386*/ 	.byte	0x3f
	.zero		1


	//   ....[45]....
        /*0388*/ 	.word	0x00008950
        /*038c*/ 	.word	0x00000006
        /*0390*/ 	.word	0x00000000
        /*0394*/ 	.short	0x010a
        /*0396*/ 	.byte	0x3f
	.zero		1


	//   ....[46]....
        /*0398*/ 	.word	0x000089e0
        /*039c*/ 	.word	0x00000009
        /*03a0*/ 	.word	0x00000000
        /*03a4*/ 	.short	0x010a
        /*03a6*/ 	.byte	0x3f
	.zero		1


	//   ....[47]....
        /*03a8*/ 	.word	0x00008a70
        /*03ac*/ 	.word	0x00000006
        /*03b0*/ 	.word	0x00000000
        /*03b4*/ 	.short	0x010a
        /*03b6*/ 	.byte	0x3f
	.zero		1


	//   ....[48]....
        /*03b8*/ 	.word	0x00008b00
        /*03bc*/ 	.word	0x00000009
        /*03c0*/ 	.word	0x00000000
        /*03c4*/ 	.short	0x010a
        /*03c6*/ 	.byte	0x3f
	.zero		1


	//   ....[49]....
        /*03c8*/ 	.word	0x00008b90
        /*03cc*/ 	.word	0x00000006
        /*03d0*/ 	.word	0x00000000
        /*03d4*/ 	.short	0x010a
        /*03d6*/ 	.byte	0x3f
	.zero		1


	//   ....[50]....
        /*03d8*/ 	.word	0x00008c20
        /*03dc*/ 	.word	0x00000009
        /*03e0*/ 	.word	0x00000000
        /*03e4*/ 	.short	0x010a
        /*03e6*/ 	.byte	0x3f
	.zero		1


	//   ....[51]....
        /*03e8*/ 	.word	0x00008cb0
        /*03ec*/ 	.word	0x00000006
        /*03f0*/ 	.word	0x00000000
        /*03f4*/ 	.short	0x010a
        /*03f6*/ 	.byte	0x3f
	.zero		1


	//   ....[52]....
        /*03f8*/ 	.word	0x00008d40
        /*03fc*/ 	.word	0x00000009
        /*0400*/ 	.word	0x00000000
        /*0404*/ 	.short	0x010a
        /*0406*/ 	.byte	0x3f
	.zero		1


	//   ....[53]....
        /*0408*/ 	.word	0x00008dd0
        /*040c*/ 	.word	0x00000006
        /*0410*/ 	.word	0x00000000
        /*0414*/ 	.short	0x010a
        /*0416*/ 	.byte	0x3f
	.zero		1


	//   ....[54]....
        /*0418*/ 	.word	0x00008e60
        /*041c*/ 	.word	0x00000003
        /*0420*/ 	.word	0x00000000
        /*0424*/ 	.short	0x010a
        /*0426*/ 	.byte	0x3f
	.zero		1


	//   ....[55]....
        /*0428*/ 	.word	0x00008f30
        /*042c*/ 	.word	0x00000003
        /*0430*/ 	.word	0x00000000
        /*0434*/ 	.short	0x010a
        /*0436*/ 	.byte	0x3f
	.zero		1


	//   ....[56]....
        /*0438*/ 	.word	0x00008f90
        /*043c*/ 	.word	0x00000003
        /*0440*/ 	.word	0x00000000
        /*0444*/ 	.short	0x010a
        /*0446*/ 	.byte	0x3f
	.zero		1


	//   ....[57]....
        /*0448*/ 	.word	0x00008fe0
        /*044c*/ 	.word	0x00000000
        /*0450*/ 	.word	0x00000000
        /*0454*/ 	.short	0x010a
        /*0456*/ 	.byte	0x3f
	.zero		1


	//   ....[58]....
        /*0458*/ 	.word	0x00009030
        /*045c*/ 	.word	0x00000007
        /*0460*/ 	.word	0x00000070
        /*0464*/ 	.short	0x010a
        /*0466*/ 	.byte	0x3f
	.zero		1


	//   ....[59]....
        /*0468*/ 	.word	0x00009180
        /*046c*/ 	.word	0x00000005
        /*0470*/ 	.word	0x00000000
        /*0474*/ 	.short	0x010a
        /*0476*/ 	.byte	0x3f
	.zero		1


	//   ....[60]....
        /*0478*/ 	.word	0x000091d0
        /*047c*/ 	.word	0x00000007
        /*0480*/ 	.word	0x00000000
        /*0484*/ 	.short	0x010a
        /*0486*/ 	.byte	0x3f
	.zero		1


	//   ....[61]....
        /*0488*/ 	.word	0x00009220
        /*048c*/ 	.word	0x00000006
        /*0490*/ 	.word	0x00000000
        /*0494*/ 	.short	0x010a
        /*0496*/ 	.byte	0x3f
	.zero		1


	//   ....[62]....
        /*0498*/ 	.word	0x00009270
        /*049c*/ 	.word	0x00000009
        /*04a0*/ 	.word	0x00000000
        /*04a4*/ 	.short	0x010a
        /*04a6*/ 	.byte	0x3f
	.zero		1


	//   ....[63]....
        /*04a8*/ 	.word	0x000092c0
        /*04ac*/ 	.word	0x00000006
        /*04b0*/ 	.word	0x00000000
        /*04b4*/ 	.short	0x010a
        /*04b6*/ 	.byte	0x3f
	.zero		1


	//   ....[64]....
        /*04b8*/ 	.word	0x00009310
        /*04bc*/ 	.word	0x00000009
        /*04c0*/ 	.word	0x00000000
        /*04c4*/ 	.short	0x010a
        /*04c6*/ 	.byte	0x3f
	.zero		1


	//   ....[65]....
        /*04c8*/ 	.word	0x00009360
        /*04cc*/ 	.word	0x00000006
        /*04d0*/ 	.word	0x00000000
        /*04d4*/ 	.short	0x010a
        /*04d6*/ 	.byte	0x3f
	.zero		1


	//   ....[66]....
        /*04d8*/ 	.word	0x000093b0
        /*04dc*/ 	.word	0x00000009
        /*04e0*/ 	.word	0x00000000
        /*04e4*/ 	.short	0x010a
        /*04e6*/ 	.byte	0x3f
	.zero		1


	//   ....[67]....
        /*04e8*/ 	.word	0x00009400
        /*04ec*/ 	.word	0x00000006
        /*04f0*/ 	.word	0x00000000
        /*04f4*/ 	.short	0x010a
        /*04f6*/ 	.byte	0x3f
	.zero		1


	//   ....[68]....
        /*04f8*/ 	.word	0x00009450
        /*04fc*/ 	.word	0x00000009
        /*0500*/ 	.word	0x00000000
        /*0504*/ 	.short	0x010a
        /*0506*/ 	.byte	0x3f
	.zero		1


	//   ....[69]....
        /*0508*/ 	.word	0x000094a0
        /*050c*/ 	.word	0x00000006
        /*0510*/ 	.word	0x00000000
        /*0514*/ 	.short	0x010a
        /*0516*/ 	.byte	0x3f
	.zero		1


	//   ....[70]....
        /*0518*/ 	.word	0x000094f0
        /*051c*/ 	.word	0x00000009
        /*0520*/ 	.word	0x00000000
        /*0524*/ 	.short	0x010a
        /*0526*/ 	.byte	0x3f
	.zero		1


	//   ....[71]....
        /*0528*/ 	.word	0x00009540
        /*052c*/ 	.word	0x00000006
        /*0530*/ 	.word	0x00000000
        /*0534*/ 	.short	0x010a
        /*0536*/ 	.byte	0x3f
	.zero		1


	//----- nvinfo : EIATTR_NUM_MBARRIERS
	.align		4
.L_39:
        /*0538*/ 	.byte	0x03, 0x38
        /*053a*/ 	.short	0x001e


	//----- nvinfo : EIATTR_EXIT_INSTR_OFFSETS
	.align		4
        /*053c*/ 	.byte	0x04, 0x1c
        /*053e*/ 	.short	(.L_41 - .L_40)


	//   ....[0]....
.L_40:
        /*0540*/ 	.word	0x00000770


	//   ....[1]....
        /*0544*/ 	.word	0x00001040


	//   ....[2]....
        /*0548*/ 	.word	0x00006fd0


	//   ....[3]....
        /*054c*/ 	.word	0x000075f0


	//   ....[4]....
        /*0550*/ 	.word	0x00008eb0


	//----- nvinfo : EIATTR_MAX_THREADS
	.align		4
.L_41:
        /*0554*/ 	.byte	0x04, 0x05
        /*0556*/ 	.short	(.L_43 - .L_42)
.L_42:
        /*0558*/ 	.word	0x00000180
        /*055c*/ 	.word	0x00000001
        /*0560*/ 	.word	0x00000001


	//----- nvinfo : EIATTR_CRS_STACK_SIZE
	.align		4
.L_43:
        /*0564*/ 	.byte	0x04, 0x1e
        /*0566*/ 	.short	(.L_45 - .L_44)
.L_44:
        /*0568*/ 	.word	0x00000000


	//----- nvinfo : EIATTR_CBANK_PARAM_SIZE
	.align		4
.L_45:
        /*056c*/ 	.byte	0x03, 0x19
        /*056e*/ 	.short	0x0670


	//----- nvinfo : EIATTR_PARAM_CBANK
	.align		4
        /*0570*/ 	.byte	0x04, 0x0a
        /*0572*/ 	.short	(.L_47 - .L_46)
	.align		4
.L_46:
        /*0574*/ 	.word	index@(.nv.constant0._ZN7cutlass13device_kernelINS_4gemm6kernel13GemmUniversalIN4cute5tupleIJiiiiEEENS1_10collective13CollectiveMmaINS1_49MainloopSm90TmaGmmaRmemAWarpSpecializedMixedInputILi14ENS5_IJNS4_1CILi1EEESB_SB_EEENS1_35KernelTmaWarpSpecializedCooperativeEEENS5_IJNSA_ILi128EEENSA_ILi64EEESF_EEEaNS5_IJlSB_lEEENS5_IJNS_15integer_subbyteILi4ELb1EEEEEESI_NS4_8TiledMMAINS4_8MMA_AtomIJNS4_4SM904GMMA26MMA_64x64x32_S32S8S8_RS_TNEEEENS4_6LayoutINS5_IJNSA_ILi2EEESB_SB_EEENS5_IJSB_NSA_ILi0EEESV_EEEEENS5_IJNS4_10UnderscoreESY_SY_EEEEENS4_13SM90_TMA_LOADENS4_14ComposedLayoutINS4_7SwizzleILi3ELi4ELi3EEENS4_18smem_ptr_flag_bitsILi8EEENSS_INS5_IJNSA_ILi8EEESF_EEENS5_IJSF_SB_EEEEEEEvNS4_8identityES11_NS12_INS13_ILi2ELi4ELi3EEENS15_ILi4EEES1A_EENS4_9Copy_AtomIJNS4_39AutoVectorizingCopyWithAssumedAlignmentILi128EEESK_EEES1C_EENS_8epilogue10collective6detail29Sm90TmaWarpSpecializedAdapterINS1M_15DefaultEpilogueIaSI_SI_NS1L_6thread17LinearCombinationIaLi1EiiLNS1Q_9ScaleType4KindE0ELNS_15FloatRoundStyleE2EaEENS1_15EpilogueDefaultEEEEEvvEEEEvNT_6ParamsE)
        /*0578*/ 	.short	0x0210
        /*057a*/ 	.short	0x0670


	//----- nvinfo : EIATTR_SW_WAR
	.align		4
.L_47:
        /*057c*/ 	.byte	0x04, 0x36
        /*057e*/ 	.short	(.L_49 - .L_48)
.L_48:
        /*0580*/ 	.word	0x00000008
.L_49:


//--------------------- .nv.callgraph             --------------------------
	.section	.nv.callgraph,"",@"SHT_CUDA_CALLGRAPH"
	.align	4
	.sectionentsize	8
	.align		4
        /*0000*/ 	.word	0x00000000
	.align		4
        /*0004*/ 	.word	0xffffffff
	.align		4
        /*0008*/ 	.word	index@(_ZN7cutlass13device_kernelINS_4gemm6kernel13GemmUniversalIN4cute5tupleIJiiiiEEENS1_10collective13CollectiveMmaINS1_49MainloopSm90TmaGmmaRmemAWarpSpecializedMixedInputILi14ENS5_IJNS4_1CILi1EEESB_SB_EEENS1_35KernelTmaWarpSpecializedCooperativeEEENS5_IJNSA_ILi128EEENSA_ILi64EEESF_EEEaNS5_IJlSB_lEEENS5_IJNS_15integer_subbyteILi4ELb1EEEEEESI_NS4_8TiledMMAINS4_8MMA_AtomIJNS4_4SM904GMMA26MMA_64x64x32_S32S8S8_RS_TNEEEENS4_6LayoutINS5_IJNSA_ILi2EEESB_SB_EEENS5_IJSB_NSA_ILi0EEESV_EEEEENS5_IJNS4_10UnderscoreESY_SY_EEEEENS4_13SM90_TMA_LOADENS4_14ComposedLayoutINS4_7SwizzleILi3ELi4ELi3EEENS4_18smem_ptr_flag_bitsILi8EEENSS_INS5_IJNSA_ILi8EEESF_EEENS5_IJSF_SB_EEEEEEEvNS4_8identityES11_NS12_INS13_ILi2ELi4ELi3EEENS15_ILi4EEES1A_EENS4_9Copy_AtomIJNS4_39AutoVectorizingCopyWithAssumedAlignmentILi128EEESK_EEES1C_EENS_8epilogue10collective6detail29Sm90TmaWarpSpecializedAdapterINS1M_15DefaultEpilogueIaSI_SI_NS1L_6thread17LinearCombinationIaLi1EiiLNS1Q_9ScaleType4KindE0ELNS_15FloatRoundStyleE2EaEENS1_15EpilogueDefaultEEEEEvvEEEEvNT_6ParamsE)
	.align		4
        /*000c*/ 	.word	index@(__assertfail)
	.align		4
        /*0010*/ 	.word	0x00000000
	.align		4
        /*0014*/ 	.word	0xfffffffe
	.align		4
        /*0018*/ 	.word	0x00000000
	.align		4
        /*001c*/ 	.word	0xfffffffd
	.align		4
        /*0020*/ 	.word	0x00000000
	.align		4
        /*0024*/ 	.word	0xfffffffc


//--------------------- .nv.constant4             --------------------------
	.section	.nv.constant4,"a",@progbits
	.align	8
	.align		8
.nv.constant4:
        /*0000*/ 	.dword	__assertfail
	.align		8
        /*0008*/ 	.dword	__unnamed_1
	.align		8
        /*0010*/ 	.dword	__unnamed_2
	.align		8
        /*0018*/ 	.dword	__unnamed_3
	.align		8
        /*0020*/ 	.dword	_ZN40_INTERNAL_f83e76be_4_k_cu_745aeaf2_213974cuda3std3__45__cpo5beginE
	.align		8
        /*0028*/ 	.dword	_ZN40_INTERNAL_f83e76be_4_k_cu_745aeaf2_213974cuda3std3__45__cpo3endE
	.align		8
        /*0030*/ 	.dword	_ZN40_INTERNAL_f83e76be_4_k_cu_745aeaf2_213974cuda3std3__45__cpo6cbeginE
	.align		8
        /*0038*/ 	.dword	_ZN40_INTERNAL_f83e76be_4_k_cu_745aeaf2_213974cuda3std3__45__cpo4cendE
	.align		8
        /*0040*/ 	.dword	_ZN40_INTERNAL_f83e76be_4_k_cu_745aeaf2_213974cuda3std3__442_GLOBAL__N__f83e76be_4_k_cu_745aeaf2_213976ignoreE
	.align		8
        /*0048*/ 	.dword	_ZN40_INTERNAL_f83e76be_4_k_cu_745aeaf2_213974cuda3std3__419piecewise_constructE
	.align		8
        /*0050*/ 	.dword	_ZN40_INTERNAL_f83e76be_4_k_cu_745aeaf2_213974cuda3std3__48in_placeE
	.align		8
        /*0058*/ 	.dword	_ZN40_INTERNAL_f83e76be_4_k_cu_745aeaf2_213974cuda3std6ranges3__45__cpo4swapE
	.align		8
        /*0060*/ 	.dword	_ZN40_INTERNAL_f83e76be_4_k_cu_745aeaf2_213974cuda3std6ranges3__45__cpo9iter_moveE
	.align		8
        /*0068*/ 	.dword	_ZN40_INTERNAL_f83e76be_4_k_cu_745aeaf2_213974cute7productE
	.align		8
        /*0070*/ 	.dword	_ZN40_INTERNAL_f83e76be_4_k_cu_745aeaf2_213974cute1_E
	.align		8
        /*0078*/ 	.dword	$str$24
	.align		8
        /*0080*/ 	.dword	$str$25
	.align		8
        /*0088*/ 	.dword	$str$26
	.align		8
        /*0090*/ 	.dword	$str$27


//--------------------- .text._ZN7cutlass13device_kernelINS_4gemm6kernel13GemmUniversalIN4cute5tupleIJiiiiEEENS1_10collective13CollectiveMmaINS1_49MainloopSm90TmaGmmaRmemAWarpSpecializedMixedInputILi14ENS5_IJNS4_1CILi1EEESB_SB_EEENS1_35KernelTmaWarpSpecializedCooperativeEEENS5_IJNSA_ILi128EEENSA_ILi64EEESF_EEEaNS5_IJlSB_lEEENS5_IJNS_15integer_subbyteILi4ELb1EEEEEESI_NS4_8TiledMMAINS4_8MMA_AtomIJNS4_4SM904GMMA26MMA_64x64x32_S32S8S8_RS_TNEEEENS4_6LayoutINS5_IJNSA_ILi2EEESB_SB_EEENS5_IJSB_NSA_ILi0EEESV_EEEEENS5_IJNS4_10UnderscoreESY_SY_EEEEENS4_13SM90_TMA_LOADENS4_14ComposedLayoutINS4_7SwizzleILi3ELi4ELi3EEENS4_18smem_ptr_flag_bitsILi8EEENSS_INS5_IJNSA_ILi8EEESF_EEENS5_IJSF_SB_EEEEEEEvNS4_8identityES11_NS12_INS13_ILi2ELi4ELi3EEENS15_ILi4EEES1A_EENS4_9Copy_AtomIJNS4_39AutoVectorizingCopyWithAssumedAlignmentILi128EEESK_EEES1C_EENS_8epilogue10collective6detail29Sm90TmaWarpSpecializedAdapterINS1M_15DefaultEpilogueIaSI_SI_NS1L_6thread17LinearCombinationIaLi1EiiLNS1Q_9ScaleType4KindE0ELNS_15FloatRoundStyleE2EaEENS1_15EpilogueDefaultEEEEEvvEEEEvNT_6ParamsE --------------------------
	.section	.text._ZN7cutlass13device_kernelINS_4gemm6kernel13GemmUniversalIN4cute5tupleIJiiiiEEENS1_10collective13CollectiveMmaINS1_49MainloopSm90TmaGmmaRmemAWarpSpecializedMixedInputILi14ENS5_IJNS4_1CILi1EEESB_SB_EEENS1_35KernelTmaWarpSpecializedCooperativeEEENS5_IJNSA_ILi128EEENSA_ILi64EEESF_EEEaNS5_IJlSB_lEEENS5_IJNS_15integer_subbyteILi4ELb1EEEEEESI_NS4_8TiledMMAINS4_8MMA_AtomIJNS4_4SM904GMMA26MMA_64x64x32_S32S8S8_RS_TNEEEENS4_6LayoutINS5_IJNSA_ILi2EEESB_SB_EEENS5_IJSB_NSA_ILi0EEESV_EEEEENS5_IJNS4_10UnderscoreESY_SY_EEEEENS4_13SM90_TMA_LOADENS4_14ComposedLayoutINS4_7SwizzleILi3ELi4ELi3EEENS4_18smem_ptr_flag_bitsILi8EEENSS_INS5_IJNSA_ILi8EEESF_EEENS5_IJSF_SB_EEEEEEEvNS4_8identityES11_NS12_INS13_ILi2ELi4ELi3EEENS15_ILi4EEES1A_EENS4_9Copy_AtomIJNS4_39AutoVectorizingCopyWithAssumedAlignmentILi128EEESK_EEES1C_EENS_8epilogue10collective6detail29Sm90TmaWarpSpecializedAdapterINS1M_15DefaultEpilogueIaSI_SI_NS1L_6thread17LinearCombinationIaLi1EiiLNS1Q_9ScaleType4KindE0ELNS_15FloatRoundStyleE2EaEENS1_15EpilogueDefaultEEEEEvvEEEEvNT_6ParamsE,"ax",@progbits
	.align	128
.text._ZN7cutlass13device_kernelINS_4gemm6kernel13GemmUniversalIN4cute5tupleIJiiiiEEENS1_10collective13CollectiveMmaINS1_49MainloopSm90TmaGmmaRmemAWarpSpecializedMixedInputILi14ENS5_IJNS4_1CILi1EEESB_SB_EEENS1_35KernelTmaWarpSpecializedCooperativeEEENS5_IJNSA_ILi128EEENSA_ILi64EEESF_EEEaNS5_IJlSB_lEEENS5_IJNS_15integer_subbyteILi4ELb1EEEEEESI_NS4_8TiledMMAINS4_8MMA_AtomIJNS4_4SM904GMMA26MMA_64x64x32_S32S8S8_RS_TNEEEENS4_6LayoutINS5_IJNSA_ILi2EEESB_SB_EEENS5_IJSB_NSA_ILi0EEESV_EEEEENS5_IJNS4_10UnderscoreESY_SY_EEEEENS4_13SM90_TMA_LOADENS4_14ComposedLayoutINS4_7SwizzleILi3ELi4ELi3EEENS4_18smem_ptr_flag_bitsILi8EEENSS_INS5_IJNSA_ILi8EEESF_EEENS5_IJSF_SB_EEEEEEEvNS4_8identityES11_NS12_INS13_ILi2ELi4ELi3EEENS15_ILi4EEES1A_EENS4_9Copy_AtomIJNS4_39AutoVectorizingCopyWithAssumedAlignmentILi128EEESK_EEES1C_EENS_8epilogue10collective6detail29Sm90TmaWarpSpecializedAdapterINS1M_15DefaultEpilogueIaSI_SI_NS1L_6thread17LinearCombinationIaLi1EiiLNS1Q_9ScaleType4KindE0ELNS_15FloatRoundStyleE2EaEENS1_15EpilogueDefaultEEEEEvvEEEEvNT_6ParamsE:
        .type           _ZN7cutlass13device_kernelINS_4gemm6kernel13GemmUniversalIN4cute5tupleIJiiiiEEENS1_10collective13CollectiveMmaINS1_49MainloopSm90TmaGmmaRmemAWarpSpecializedMixedInputILi14ENS5_IJNS4_1CILi1EEESB_SB_EEENS1_35KernelTmaWarpSpecializedCooperativeEEENS5_IJNSA_ILi128EEENSA_ILi64EEESF_EEEaNS5_IJlSB_lEEENS5_IJNS_15integer_subbyteILi4ELb1EEEEEESI_NS4_8TiledMMAINS4_8MMA_AtomIJNS4_4SM904GMMA26MMA_64x64x32_S32S8S8_RS_TNEEEENS4_6LayoutINS5_IJNSA_ILi2EEESB_SB_EEENS5_IJSB_NSA_ILi0EEESV_EEEEENS5_IJNS4_10UnderscoreESY_SY_EEEEENS4_13SM90_TMA_LOADENS4_14ComposedLayoutINS4_7SwizzleILi3ELi4ELi3EEENS4_18smem_ptr_flag_bitsILi8EEENSS_INS5_IJNSA_ILi8EEESF_EEENS5_IJSF_SB_EEEEEEEvNS4_8identityES11_NS12_INS13_ILi2ELi4ELi3EEENS15_ILi4EEES1A_EENS4_9Copy_AtomIJNS4_39AutoVectorizingCopyWithAssumedAlignmentILi128EEESK_EEES1C_EENS_8epilogue10collective6detail29Sm90TmaWarpSpecializedAdapterINS1M_15DefaultEpilogueIaSI_SI_NS1L_6thread17LinearCombinationIaLi1EiiLNS1Q_9ScaleType4KindE0ELNS_15FloatRoundStyleE2EaEENS1_15EpilogueDefaultEEEEEvvEEEEvNT_6ParamsE,@function
        .size           _ZN7cutlass13device_kernelINS_4gemm6kernel13GemmUniversalIN4cute5tupleIJiiiiEEENS1_10collective13CollectiveMmaINS1_49MainloopSm90TmaGmmaRmemAWarpSpecializedMixedInputILi14ENS5_IJNS4_1CILi1EEESB_SB_EEENS1_35KernelTmaWarpSpecializedCooperativeEEENS5_IJNSA_ILi128EEENSA_ILi64EEESF_EEEaNS5_IJlSB_lEEENS5_IJNS_15integer_subbyteILi4ELb1EEEEEESI_NS4_8TiledMMAINS4_8MMA_AtomIJNS4_4SM904GMMA26MMA_64x64x32_S32S8S8_RS_TNEEEENS4_6LayoutINS5_IJNSA_ILi2EEESB_SB_EEENS5_IJSB_NSA_ILi0EEESV_EEEEENS5_IJNS4_10UnderscoreESY_SY_EEEEENS4_13SM90_TMA_LOADENS4_14ComposedLayoutINS4_7SwizzleILi3ELi4ELi3EEENS4_18smem_ptr_flag_bitsILi8EEENSS_INS5_IJNSA_ILi8EEESF_EEENS5_IJSF_SB_EEEEEEEvNS4_8identityES11_NS12_INS13_ILi2ELi4ELi3EEENS15_ILi4EEES1A_EENS4_9Copy_AtomIJNS4_39AutoVectorizingCopyWithAssumedAlignmentILi128EEESK_EEES1C_EENS_8epilogue10collective6detail29Sm90TmaWarpSpecializedAdapterINS1M_15DefaultEpilogueIaSI_SI_NS1L_6thread17LinearCombinationIaLi1EiiLNS1Q_9ScaleType4KindE0ELNS_15FloatRoundStyleE2EaEENS1_15EpilogueDefaultEEEEEvvEEEEvNT_6ParamsE,(.L_x_191 - _ZN7cutlass13device_kernelINS_4gemm6kernel13GemmUniversalIN4cute5tupleIJiiiiEEENS1_10collective13CollectiveMmaINS1_49MainloopSm90TmaGmmaRmemAWarpSpecializedMixedInputILi14ENS5_IJNS4_1CILi1EEESB_SB_EEENS1_35KernelTmaWarpSpecializedCooperativeEEENS5_IJNSA_ILi128EEENSA_ILi64EEESF_EEEaNS5_IJlSB_lEEENS5_IJNS_15integer_subbyteILi4ELb1EEEEEESI_NS4_8TiledMMAINS4_8MMA_AtomIJNS4_4SM904GMMA26MMA_64x64x32_S32S8S8_RS_TNEEEENS4_6LayoutINS5_IJNSA_ILi2EEESB_SB_EEENS5_IJSB_NSA_ILi0EEESV_EEEEENS5_IJNS4_10UnderscoreESY_SY_EEEEENS4_13SM90_TMA_LOADENS4_14ComposedLayoutINS4_7SwizzleILi3ELi4ELi3EEENS4_18smem_ptr_flag_bitsILi8EEENSS_INS5_IJNSA_ILi8EEESF_EEENS5_IJSF_SB_EEEEEEEvNS4_8identityES11_NS12_INS13_ILi2ELi4ELi3EEENS15_ILi4EEES1A_EENS4_9Copy_AtomIJNS4_39AutoVectorizingCopyWithAssumedAlignmentILi128EEESK_EEES1C_EENS_8epilogue10collective6detail29Sm90TmaWarpSpecializedAdapterINS1M_15DefaultEpilogueIaSI_SI_NS1L_6thread17LinearCombinationIaLi1EiiLNS1Q_9ScaleType4KindE0ELNS_15FloatRoundStyleE2EaEENS1_15EpilogueDefaultEEEEEvvEEEEvNT_6ParamsE)
        .other          _ZN7cutlass13device_kernelINS_4gemm6kernel13GemmUniversalIN4cute5tupleIJiiiiEEENS1_10collective13CollectiveMmaINS1_49MainloopSm90TmaGmmaRmemAWarpSpecializedMixedInputILi14ENS5_IJNS4_1CILi1EEESB_SB_EEENS1_35KernelTmaWarpSpecializedCooperativeEEENS5_IJNSA_ILi128EEENSA_ILi64EEESF_EEEaNS5_IJlSB_lEEENS5_IJNS_15integer_subbyteILi4ELb1EEEEEESI_NS4_8TiledMMAINS4_8MMA_AtomIJNS4_4SM904GMMA26MMA_64x64x32_S32S8S8_RS_TNEEEENS4_6LayoutINS5_IJNSA_ILi2EEESB_SB_EEENS5_IJSB_NSA_ILi0EEESV_EEEEENS5_IJNS4_10UnderscoreESY_SY_EEEEENS4_13SM90_TMA_LOADENS4_14ComposedLayoutINS4_7SwizzleILi3ELi4ELi3EEENS4_18smem_ptr_flag_bitsILi8EEENSS_INS5_IJNSA_ILi8EEESF_EEENS5_IJSF_SB_EEEEEEEvNS4_8identityES11_NS12_INS13_ILi2ELi4ELi3EEENS15_ILi4EEES1A_EENS4_9Copy_AtomIJNS4_39AutoVectorizingCopyWithAssumedAlignmentILi128EEESK_EEES1C_EENS_8epilogue10collective6detail29Sm90TmaWarpSpecializedAdapterINS1M_15DefaultEpilogueIaSI_SI_NS1L_6thread17LinearCombinationIaLi1EiiLNS1Q_9ScaleType4KindE0ELNS_15FloatRoundStyleE2EaEENS1_15EpilogueDefaultEEEEEvvEEEEvNT_6ParamsE,@"STO_CUDA_ENTRY STV_DEFAULT"
_ZN7cutlass13device_kernelINS_4gemm6kernel13GemmUniversalIN4cute5tupleIJiiiiEEENS1_10collective13CollectiveMmaINS1_49MainloopSm90TmaGmmaRmemAWarpSpecializedMixedInputILi14ENS5_IJNS4_1CILi1EEESB_SB_EEENS1_35KernelTmaWarpSpecializedCooperativeEEENS5_IJNSA_ILi128EEENSA_ILi64EEESF_EEEaNS5_IJlSB_lEEENS5_IJNS_15integer_subbyteILi4ELb1EEEEEESI_NS4_8TiledMMAINS4_8MMA_AtomIJNS4_4SM904GMMA26MMA_64x64x32_S32S8S8_RS_TNEEEENS4_6LayoutINS5_IJNSA_ILi2EEESB_SB_EEENS5_IJSB_NSA_ILi0EEESV_EEEEENS5_IJNS4_10UnderscoreESY_SY_EEEEENS4_13SM90_TMA_LOADENS4_14ComposedLayoutINS4_7SwizzleILi3ELi4ELi3EEENS4_18smem_ptr_flag_bitsILi8EEENSS_INS5_IJNSA_ILi8EEESF_EEENS5_IJSF_SB_EEEEEEEvNS4_8identityES11_NS12_INS13_ILi2ELi4ELi3EEENS15_ILi4EEES1A_EENS4_9Copy_AtomIJNS4_39AutoVectorizingCopyWithAssumedAlignmentILi128EEESK_EEES1C_EENS_8epilogue10collective6detail29Sm90TmaWarpSpecializedAdapterINS1M_15DefaultEpilogueIaSI_SI_NS1L_6thread17LinearCombinationIaLi1EiiLNS1Q_9ScaleType4KindE0ELNS_15FloatRoundStyleE2EaEENS1_15EpilogueDefaultEEEEEvvEEEEvNT_6ParamsE:
[----:B------:R-:W0:Y:S01]  /*0000*/  LDC R1, c[0x0][0x28] ;  /* 0x00000a00ff017b82 */ /* 0x000e220000000800 */
[----:B------:R-:W1:Y:S01]  /*0010*/  S2R R18, SR_TID.X ;  /* 0x0000000000127919 */ /* 0x000e620000002100 */
[----:B------:R-:W-:Y:S01]  /*0020*/  ELECT P0, URZ, PT ;  /* 0x00000000003f782f */ /* 0x000fe20003800000 */
[----:B------:R-:W-:Y:S01]  /*0030*/  BSSY B0, `(.L_x_0) ;  /* 0x000000f000007945 */ /* 0x000fe20003800000 */
[--C-:B-1----:R-:W-:Y:S02]  /*0040*/  SHF.R.U32.HI R0, RZ, 0x5, R18.reuse ;  /* 0x00000005ff007819 */ /* 0x102fe40000011612 */
[----:B------:R-:W-:-:S03]  /*0050*/  SHF.R.U32.HI R12, RZ, 0x7, R18 ;  /* 0x00000007ff0c7819 */ /* 0x000fc60000011612 */
[----:B------:R-:W1:Y:S04]  /*0060*/  SHFL.IDX PT, R5, R0, RZ, 0x1f ;  /* 0x00001fff00057589 */ /* 0x000e6800000e0000 */
[----:B------:R2:W3:Y:S01]  /*0070*/  SHFL.IDX PT, R8, R12, RZ, 0x1f ;  /* 0x00001fff0c087589 */ /* 0x0004e200000e0000 */
[----:B-1----:R-:W-:-:S13]  /*0080*/  ISETP.NE.OR P0, PT, R5, RZ, !P0 ;  /* 0x000000ff0500720c */ /* 0x002fda0004705670 */
[----:B0-23--:R-:W-:Y:S05]  /*0090*/  @P0 BRA `(.L_x_1) ;  /* 0x0000000000200947 */ /* 0x00dfea0003800000 */
[----:B------:R-:W-:Y:S02]  /*00a0*/  ULDC.64 UR4, c[0x0][0x198] ;  /* 0x0000660000047ab9 */ /* 0x000fe40000000a00 */
[----:B------:R-:W-:Y:S02]  /*00b0*/  UIADD3 UR6, UP0, UR4, 0xf0, URZ ;  /* 0x000000f004067890 */ /* 0x000fe4000ff1e03f */
[----:B------:R-:W-:Y:S02]  /*00c0*/  UIADD3 UR4, UP1, UR4, 0x1f0, URZ ;  /* 0x000001f004047890 */ /* 0x000fe4000ff3e03f */
[----:B------:R-:W-:Y:S02]  /*00d0*/  UIADD3.X UR7, URZ, UR5, URZ, UP0, !UPT ;  /* 0x000000053f077290 */ /* 0x000fe400087fe43f */
[----:B------:R-:W-:-:S07]  /*00e0*/  UIADD3.X UR5, URZ, UR5, URZ, UP1, !UPT ;  /* 0x000000053f057290 */ /* 0x000fce0008ffe43f */
[----:B------:R0:W-:Y:S02]  /*00f0*/  UTMACCTL.PF [UR6] ;  /* 0x00000000060079b9 */ /* 0x0001e40008040000 */
[----:B------:R0:W-:Y:S02]  /*0100*/  UTMACCTL.PF [UR4] ;  /* 0x00000000040079b9 */ /* 0x0001e40008040000 */
[----:B0-----:R-:W-:Y:S01]  /*0110*/  NOP ;  /* 0x0000000000007918 */ /* 0x001fe20000000000 */
.L_x_1:
[----:B------:R-:W-:Y:S05]  /*0120*/  BSYNC B0 ;  /* 0x0000000000007941 */ /* 0x000fea0003800000 */
.L_x_0:
[----:B------:R-:W0:Y:S02]  /*0130*/  SHFL.IDX PT, R2, R0, RZ, 0x1f ;  /* 0x00001fff00027589 */ /* 0x000e2400000e0000 */
[----:B0-----:R-:W-:-:S13]  /*0140*/  ISETP.NE.AND P0, PT, R2, RZ, PT ;  /* 0x000000ff0200720c */ /* 0x001fda0003f05270 */
[----:B------:R-:W-:Y:S05]  /*0150*/  @P0 BRA `(.L_x_2) ;  /* 0x0000000000b40947 */ /* 0x000fea0003800000 */
[----:B------:R-:W-:Y:S01]  /*0160*/  ELECT P0, URZ, PT ;  /* 0x00000000003f782f */ /* 0x000fe20003800000 */
[----:B------:R-:W-:-:S12]  /*0170*/  BSSY B0, `(.L_x_2) ;  /* 0x000002b000007945 */ /* 0x000fd80003800000 */
[----:B------:R-:W-:Y:S05]  /*0180*/  @!P0 BRA `(.L_x_3) ;  /* 0x0000000000a48947 */ /* 0x000fea0003800000 */
[----:B------:R-:W0:Y:S01]  /*0190*/  S2UR UR8, SR_CgaCtaId ;  /* 0x00000000000879c3 */ /* 0x000e220000008800 */
[----:B------:R-:W-:Y:S01]  /*01a0*/  UMOV UR4, 0x400 ;  /* 0x0000040000047882 */ /* 0x000fe20000000000 */
[----:B------:R-:W-:Y:S01]  /*01b0*/  UMOV UR5, 0x1 ;  /* 0x0000000100057882 */ /* 0x000fe20000000000 */
[----:B------:R-:W-:Y:S02]  /*01c0*/  UMOV UR6, 0x100 ;  /* 0x0000010000067882 */ /* 0x000fe40000000000 */
[----:B------:R-:W-:-:S04]  /*01d0*/  UIADD3 UR6, -UR6, 0x100000, URZ ;  /* 0x0010000006067890 */ /* 0x000fc8000fffe13f */
[----:B------:R-:W-:Y:S02]  /*01e0*/  USHF.L.U32 UR7, UR6, 0xb, URZ ;  /* 0x0000000b06077899 */ /* 0x000fe4000800063f */
[----:B------:R-:W-:Y:S02]  /*01f0*/  USHF.L.U32 UR6, UR6, 0x1, URZ ;  /* 0x0000000106067899 */ /* 0x000fe4000800063f */
[----:B0-----:R-:W-:Y:S02]  /*0200*/  ULEA UR8, UR8, UR4, 0x18 ;  /* 0x0000000408087291 */ /* 0x001fe4000f8ec03f */
[----:B------:R-:W-:-:S04]  /*0210*/  UIADD3 UR4, -UR5, 0x100000, URZ ;  /* 0x0010000005047890 */ /* 0x000fc8000fffe13f */
[----:B------:R-:W-:Y:S02]  /*0220*/  USHF.L.U32 UR5, UR4, 0xb, URZ ;  /* 0x0000000b04057899 */ /* 0x000fe4000800063f */
[----:B------:R-:W-:Y:S01]  /*0230*/  USHF.L.U32 UR4, UR4, 0x1, URZ ;  /* 0x0000000104047899 */ /* 0x000fe2000800063f */
[----:B------:R-:W0:Y:S11]  /*0240*/  FENCE.VIEW.ASYNC.S ;  /* 0x00000000000073c6 */ /* 0x000e360000000000 */
[----:B0-----:R0:W1:Y:S01]  /*0250*/  SYNCS.EXCH.64 URZ, [UR8], UR4 ;  /* 0x00000004083f75b2 */ /* 0x0010620008000100 */
[----:B------:R0:W2:Y:S01]  /*0260*/  SYNCS.EXCH.64 URZ, [UR8+0x70], UR6 ;  /* 0x00007006083f75b2 */ /* 0x0000a20008000100 */
[----:B------:R0:W3:Y:S01]  /*0270*/  SYNCS.EXCH.64 URZ, [UR8+0x8], UR4 ;  /* 0x00000804083f75b2 */ /* 0x0000e20008000100 */
[----:B------:R0:W4:Y:S01]  /*0280*/  SYNCS.EXCH.64 URZ, [UR8+0x78], UR6 ;  /* 0x00007806083f75b2 */ /* 0x0001220008000100 */
[----:B------:R0:W0:Y:S01]  /*0290*/  SYNCS.EXCH.64 URZ, [UR8+0x10], UR4 ;  /* 0x00001004083f75b2 */ /* 0x0000220008000100 */
        /* <DEDUP_REMOVED lines=23> */
[----:B-1234-:R-:W-:Y:S01]  /*0410*/  NOP ;  /* 0x0000000000007918 */ /* 0x01efe20000000000 */
.L_x_3:
[----:B0-----:R-:W-:Y:S05]  /*0420*/  BSYNC B0 ;  /* 0x0000000000007941 */ /* 0x001fea0003800000 */
.L_x_2:
[----:B------:R-:W0:Y:S01]  /*0430*/  SHFL.IDX PT, R0, R0, RZ, 0x1f ;  /* 0x00001fff00007589 */ /* 0x000e2200000e0000 */
[----:B------:R-:W-:Y:S01]  /*0440*/  ELECT P0, URZ, PT ;  /* 0x00000000003f782f */ /* 0x000fe20003800000 */
[----:B------:R-:W1:Y:S01]  /*0450*/  LDC R2, c[0x0][0x85c] ;  /* 0x00021700ff027b82 */ /* 0x000e620000000800 */
[----:B------:R-:W-:Y:S01]  /*0460*/  SHF.R.S32.HI R6, RZ, 0x1f, R5 ;  /* 0x0000001fff067819 */ /* 0x000fe20000011405 */
[----:B------:R-:W2:Y:S01]  /*0470*/  S2R R3, SR_CTAID.Y ;  /* 0x0000000000037919 */ /* 0x000ea20000002600 */
[----:B------:R-:W-:Y:S01]  /*0480*/  UMOV UR4, 0x20 ;  /* 0x0000002000047882 */ /* 0x000fe20000000000 */
[----:B------:R-:W-:Y:S01]  /*0490*/  ISETP.NE.AND P2, PT, R8, RZ, PT ;  /* 0x000000ff0800720c */ /* 0x000fe20003f45270 */
[----:B------:R-:W-:Y:S01]  /*04a0*/  NOP ;  /* 0x0000000000007918 */ /* 0x000fe20000000000 */
[----:B------:R-:W3:Y:S01]  /*04b0*/  S2R R4, SR_CTAID.X ;  /* 0x0000000000047919 */ /* 0x000ee20000002500 */
[----:B------:R-:W-:Y:S01]  /*04c0*/  LEA.HI R6, R6, R5, RZ, 0x2 ;  /* 0x0000000506067211 */ /* 0x000fe200078f10ff */
[----:B------:R-:W-:Y:S01]  /*04d0*/  NOP ;  /* 0x0000000000007918 */ /* 0x000fe20000000000 */
[----:B------:R-:W-:-:S02]  /*04e0*/  LOP3.LUT R22, R22, 0xfffffffd, RZ, 0xc0, !PT ;  /* 0xfffffffd16167812 */ /* 0x000fc400078ec0ff */
[----:B------:R-:W-:Y:S02]  /*04f0*/  LOP3.LUT R28, R18, 0x7f, RZ, 0xc0, !PT ;  /* 0x0000007f121c7812 */ /* 0x000fe400078ec0ff */
[----:B0-----:R-:W-:Y:S02]  /*0500*/  ISETP.NE.OR P0, PT, R0, RZ, !P0 ;  /* 0x000000ff0000720c */ /* 0x001fe40004705670 */
[----:B-1----:R-:W-:Y:S02]  /*0510*/  ISETP.NE.AND P3, PT, R2, 0x1, PT ;  /* 0x000000010200780c */ /* 0x002fe40003f65270 */
[----:B------:R-:W-:-:S05]  /*0520*/  LOP3.LUT R0, R6, 0xfffffffc, RZ, 0xc0, !PT ;  /* 0xfffffffc06007812 */ /* 0x000fca00078ec0ff */
[----:B------:R-:W-:Y:S02]  /*0530*/  IMAD.IADD R0, R5, 0x1, -R0 ;  /* 0x0000000105007824 */ /* 0x000fe400078e0a00 */
[----:B------:R-:W-:Y:S02]  /*0540*/  IMAD.MOV.U32 R5, RZ, RZ, RZ ;  /* 0x000000ffff057224 */ /* 0x000fe400078e00ff */
[----:B------:R-:W-:Y:S01]  /*0550*/  VOTEU.ALL UP0, P0 ;  /* 0x00000000003f7886 */ /* 0x000fe20000000000 */
[----:B------:R-:W-:Y:S01]  /*0560*/  VOTEU.ALL UP1, P0 ;  /* 0x00000000003f7886 */ /* 0x000fe20000020000 */
[----:B------:R-:W3:Y:S01]  /*0570*/  @P3 LDC R17, c[0x0][0x10] ;  /* 0x00000400ff113b82 */ /* 0x000ee20000000800 */
[----:B--2---:R-:W-:Y:S01]  /*0580*/  @P3 IMAD.MOV.U32 R6, RZ, RZ, R3 ;  /* 0x000000ffff063224 */ /* 0x004fe200078e0003 */
[----:B------:R-:W-:Y:S01]  /*0590*/  @P3 LOP3.LUT R22, R22, 0x2, RZ, 0xfc, !PT ;  /* 0x0000000216163812 */ /* 0x000fe200078efcff */
[----:B------:R-:W-:Y:S01]  /*05a0*/  @!UP0 UMOV UR6, 0x400 ;  /* 0x0000040000068882 */ /* 0x000fe20000000000 */
[----:B------:R-:W-:-:S04]  /*05b0*/  @!UP0 UIADD3 UR4, -UR4, 0x100000, URZ ;  /* 0x0010000004048890 */ /* 0x000fc8000fffe13f */
[----:B------:R-:W-:Y:S02]  /*05c0*/  @!UP0 USHF.L.U32 UR5, UR4, 0xb, URZ ;  /* 0x0000000b04058899 */ /* 0x000fe4000800063f */
[----:B------:R-:W-:Y:S01]  /*05d0*/  @!UP0 USHF.L.U32 UR4, UR4, 0x1, URZ ;  /* 0x0000000104048899 */ /* 0x000fe2000800063f */
[----:B------:R-:W-:Y:S02]  /*05e0*/  @P3 IMAD.MOV.U32 R7, RZ, RZ, RZ ;  /* 0x000000ffff073224 */ /* 0x000fe400078e00ff */
[----:B------:R-:W-:Y:S01]  /*05f0*/  @P3 IMAD.MOV.U32 R11, RZ, RZ, RZ ;  /* 0x000000ffff0b3224 */ /* 0x000fe200078e00ff */
[----:B------:R-:W0:Y:S08]  /*0600*/  @!UP0 S2UR UR7, SR_CgaCtaId ;  /* 0x00000000000789c3 */ /* 0x000e300000008800 */
[----:B------:R-:W1:Y:S01]  /*0610*/  @!P3 LDC R9, c[0x0][0xc] ;  /* 0x00000300ff09bb82 */ /* 0x000e620000000800 */
[----:B---3--:R-:W-:-:S04]  /*0620*/  @P3 IMAD.WIDE.U32 R16, R4, R17, R6 ;  /* 0x0000001104103225 */ /* 0x008fc800078e0006 */
[----:B------:R-:W-:Y:S01]  /*0630*/  @P3 IMAD.IADD R17, R17, 0x1, R11 ;  /* 0x0000000111113824 */ /* 0x000fe200078e020b */
[----:B0-----:R-:W-:Y:S01]  /*0640*/  @!UP0 ULEA UR6, UR7, UR6, 0x18 ;  /* 0x0000000607068291 */ /* 0x001fe2000f8ec03f */
[----:B------:R-:W-:Y:S01]  /*0650*/  VOTEU.ALL UP0, P0 ;  /* 0x00000000003f7886 */ /* 0x000fe20000000000 */
[----:B------:R-:W-:-:S04]  /*0660*/  ISETP.NE.AND P0, PT, R0, 0x3, PT ;  /* 0x000000030000780c */ /* 0x000fc80003f05270 */
[----:B------:R-:W-:Y:S01]  /*0670*/  ISETP.EQ.OR P0, PT, R0, RZ, !P0 ;  /* 0x000000ff0000720c */ /* 0x000fe20004702670 */
[----:B-1----:R-:W-:-:S03]  /*0680*/  @!P3 IMAD.WIDE.U32 R6, R9, R3, R4 ;  /* 0x000000030906b225 */ /* 0x002fc600078e0004 */
[C---:B------:R-:W-:Y:S01]  /*0690*/  ISETP.EQ.AND P0, PT, R8.reuse, RZ, P0 ;  /* 0x000000ff0800720c */ /* 0x040fe20000702270 */
[----:B------:R-:W-:Y:S01]  /*06a0*/  VIADD R8, R8, 0xffffffff ;  /* 0xffffffff08087836 */ /* 0x000fe20000000000 */
[----:B------:R-:W0:Y:S02]  /*06b0*/  FENCE.VIEW.ASYNC.S ;  /* 0x00000000000073c6 */ /* 0x000e240000000000 */
[----:B0-----:R0:W1:Y:S01]  /*06c0*/  @!UP0 SYNCS.EXCH.64 URZ, [UR6+0xf0], UR4 ;  /* 0x0000f004063f85b2 */ /* 0x0010620008000100 */
[----:B------:R-:W-:Y:S01]  /*06d0*/  @!P3 IMAD.MOV.U32 R16, RZ, RZ, R6 ;  /* 0x000000ffff10b224 */ /* 0x000fe200078e0006 */
[----:B------:R-:W-:Y:S01]  /*06e0*/  SEL R19, RZ, 0x1, !P0 ;  /* 0x00000001ff137807 */ /* 0x000fe20004000000 */
[----:B------:R-:W-:Y:S01]  /*06f0*/  @!P3 IMAD.MOV.U32 R17, RZ, RZ, R7 ;  /* 0x000000ffff11b224 */ /* 0x000fe200078e0007 */
[----:B------:R-:W-:-:S04]  /*0700*/  ISETP.GE.U32.AND P1, PT, R8, 0x2, PT ;  /* 0x000000020800780c */ /* 0x000fc80003f26070 */
[----:B------:R-:W-:Y:S01]  /*0710*/  SEL R19, R19, 0x2, P1 ;  /* 0x0000000213137807 */ /* 0x000fe20000800000 */
[----:B------:R0:W1:Y:S01]  /*0720*/  @!UP1 SYNCS.EXCH.64 URZ, [UR6+0xf8], UR4 ;  /* 0x0000f804063f95b2 */ /* 0x0000620008000100 */
[----:B------:R-:W-:Y:S01]  /*0730*/  NOP ;  /* 0x0000000000007918 */ /* 0x000fe20000000000 */
[----:B-1----:R-:W-:Y:S06]  /*0740*/  BAR.SYNC.DEFER_BLOCKING 0x0 ;  /* 0x0000000000007b1d */ /* 0x002fec0000010000 */
[----:B------:R-:W-:Y:S05]  /*0750*/  @!P2 BRA `(.L_x_4) ;  /* 0x000000680020a947 */ /* 0x000fea0003800000 */
[----:B------:R-:W-:-:S13]  /*0760*/  ISETP.GT.U32.AND P0, PT, R8, 0x1, PT ;  /* 0x000000010800780c */ /* 0x000fda0003f04070 */
[----:B0-----:R-:W-:Y:S05]  /*0770*/  @P0 EXIT ;  /* 0x000000000000094d */ /* 0x001fea0003800000 */
[----:B------:R-:W-:Y:S01]  /*0780*/  ULDC.64 UR4, c[0x0][0x850] ;  /* 0x0002140000047ab9 */ /* 0x000fe20000000a00 */
[----:B------:R-:W-:Y:S01]  /*0790*/  PRMT R0, RZ, 0x7610, R0 ;  /* 0x00007610ff007816 */ /* 0x000fe20000000000 */
[----:B------:R-:W-:Y:S01]  /*07a0*/  IMAD.MOV.U32 R23, RZ, RZ, -0x1 ;  /* 0xffffffffff177424 */ /* 0x000fe200078e00ff */
[----:B------:R-:W-:Y:S01]  /*07b0*/  ISETP.GE.U32.AND P0, PT, R16, UR4, PT ;  /* 0x0000000410007c0c */ /* 0x000fe2000bf06070 */
[----:B------:R-:W-:Y:S02]  /*07c0*/  IMAD.MOV.U32 R56, RZ, RZ, -0x1 ;  /* 0xffffffffff387424 */ /* 0x000fe400078e00ff */
[----:B------:R-:W-:Y:S01]  /*07d0*/  IMAD.MOV.U32 R22, RZ, RZ, -0x1 ;  /* 0xffffffffff167424 */ /* 0x000fe200078e00ff */
[----:B------:R-:W-:-:S13]  /*07e0*/  ISETP.GE.U32.AND.EX P0, PT, R17, UR5, PT, P0 ;  /* 0x0000000511007c0c */ /* 0x000fda000bf06100 */
[----:B------:R-:W-:Y:S05]  /*07f0*/  @P0 BRA `(.L_x_5) ;  /* 0x0000000400580947 */ /* 0x000fea0003800000 */
[----:B------:R-:W0:Y:S01]  /*0800*/  LDC.64 R14, c[0x0][0x828] ;  /* 0x00020a00ff0e7b82 */ /* 0x000e220000000a00 */
[----:B------:R-:W-:Y:S02]  /*0810*/  IMAD.MOV.U32 R6, RZ, RZ, R16 ;  /* 0x000000ffff067224 */ /* 0x000fe400078e0010 */
[----:B------:R-:W-:-:S05]  /*0820*/  IMAD.MOV.U32 R7, RZ, RZ, R17 ;  /* 0x000000ffff077224 */ /* 0x000fca00078e0011 */
[----:B------:R-:W1:Y:S08]  /*0830*/  LDC R0, c[0x0][0x830] ;  /* 0x00020c00ff007b82 */ /* 0x000e700000000800 */
[----:B------:R-:W2:Y:S01]  /*0840*/  LDC.64 R20, c[0x0][0x820] ;  /* 0x00020800ff147b82 */ /* 0x000ea20000000a00 */
[----:B0-----:R-:W-:-:S04]  /*0850*/  ISETP.NE.U32.AND P0, PT, R14, RZ, PT ;  /* 0x000000ff0e00720c */ /* 0x001fc80003f05070 */
[----:B------:R-:W-:-:S13]  /*0860*/  ISETP.NE.AND.EX P0, PT, R15, RZ, PT, P0 ;  /* 0x000000ff0f00720c */ /* 0x000fda0003f05300 */
[----:B-12---:R-:W-:Y:S05]  /*0870*/  @!P0 BRA `(.L_x_6) ;  /* 0x0000000000288947 */ /* 0x006fea0003800000 */
[----:B------:R-:W0:Y:S02]  /*0880*/  LDC R11, c[0x0][0x834] ;  /* 0x00020d00ff0b7b82 */ /* 0x000e240000000800 */
[----:B0-----:R-:W-:-:S05]  /*0890*/  IADD3 R11, P0, R16, R11, RZ ;  /* 0x0000000b100b7210 */ /* 0x001fca0007f1e0ff */
[----:B------:R-:W-:-:S04]  /*08a0*/  IMAD.X R13, RZ, RZ, R17, P0 ;  /* 0x000000ffff0d7224 */ /* 0x000fc800000e0611 */
[----:B------:R-:W-:-:S04]  /*08b0*/  IMAD.WIDE.U32 R6, R13, R14, RZ ;  /* 0x0000000e0d067225 */ /* 0x000fc800078e00ff */
[----:B------:R-:W-:-:S04]  /*08c0*/  IMAD.WIDE.U32 R8, P0, R11, R15, R6 ;  /* 0x0000000f0b087225 */ /* 0x000fc80007800006 */
[----:B------:R-:W-:-:S04]  /*08d0*/  IMAD.WIDE.U32 R6, R11, R14, RZ ;  /* 0x0000000e0b067225 */ /* 0x000fc800078e00ff */
[----:B------:R-:W-:Y:S01]  /*08e0*/  IMAD.X R11, RZ, RZ, RZ, P0 ;  /* 0x000000ffff0b7224 */ /* 0x000fe200000e06ff */
[----:B------:R-:W-:Y:S01]  /*08f0*/  IADD3 RZ, P0, R7, R8, RZ ;  /* 0x0000000807ff7210 */ /* 0x000fe20007f1e0ff */
[----:B------:R-:W-:-:S04]  /*0900*/  IMAD.MOV.U32 R10, RZ, RZ, R9 ;  /* 0x000000ffff0a7224 */ /* 0x000fc800078e0009 */
[----:B------:R-:W-:-:S08]  /*0910*/  IMAD.WIDE.U32.X R6, R13, R15, R10, P0 ;  /* 0x0000000f0d067225 */ /* 0x000fd000000e040a */
.L_x_6:
[-CC-:B------:R-:W-:Y:S01]  /*0920*/  SHF.R.U64 R27, R6, R0.reuse, R7.reuse ;  /* 0x00000000061b7219 */ /* 0x180fe20000001207 */
[----:B------:R-:W0:Y:S01]  /*0930*/  LDC R10, c[0x0][0x818] ;  /* 0x00020600ff0a7b82 */ /* 0x000e220000000800 */
[----:B------:R-:W-:Y:S01]  /*0940*/  SHF.R.U32.HI R5, RZ, R0, R7 ;  /* 0x00000000ff057219 */ /* 0x000fe20000011607 */
[----:B------:R-:W-:Y:S01]  /*0950*/  ULDC UR4, c[0x0][0x150] ;  /* 0x0000540000047ab9 */ /* 0x000fe20000000800 */
[----:B------:R-:W-:Y:S02]  /*0960*/  IADD3 R9, P0, RZ, -R27, RZ ;  /* 0x8000001bff097210 */ /* 0x000fe40007f1e0ff */
[----:B------:R-:W-:-:S03]  /*0970*/  I2FP.F32.U32 R0, R4 ;  /* 0x0000000400007245 */ /* 0x000fc60000201000 */
[----:B------:R-:W1:Y:S01]  /*0980*/  LDC.64 R30, c[0x0][0x840] ;  /* 0x00021000ff1e7b82 */ /* 0x000e620000000a00 */
[----:B------:R-:W-:Y:S02]  /*0990*/  IMAD.X R11, RZ, RZ, ~R5, P0 ;  /* 0x000000ffff0b7224 */ /* 0x000fe400000e0e05 */
[----:B------:R-:W-:Y:S01]  /*09a0*/  FMUL R0, R0, UR4 ;  /* 0x0000000400007c20 */ /* 0x000fe20008400000 */
[----:B------:R-:W-:Y:S01]  /*09b0*/  IMAD.WIDE.U32 R6, R9, R20, R16 ;  /* 0x0000001409067225 */ /* 0x000fe200078e0010 */
[----:B------:R-:W-:-:S03]  /*09c0*/  ULDC UR4, c[0x0][0x154] ;  /* 0x0000550000047ab9 */ /* 0x000fc60000000800 */
[----:B------:R-:W-:Y:S01]  /*09d0*/  IMAD R8, R11, R20, RZ ;  /* 0x000000140b087224 */ /* 0x000fe200078e02ff */
[----:B------:R-:W2:Y:S01]  /*09e0*/  LDC R5, c[0x0][0x144] ;  /* 0x00005100ff057b82 */ /* 0x000ea20000000800 */
[----:B------:R-:W3:Y:S02]  /*09f0*/  F2I.U32.TRUNC.NTZ R0, R0 ;  /* 0x0000000000007305 */ /* 0x000ee4000020f000 */
[----:B------:R-:W-:-:S04]  /*0a00*/  IMAD R9, R9, R21, R8 ;  /* 0x0000001509097224 */ /* 0x000fc800078e0208 */
[----:B------:R-:W-:Y:S01]  /*0a10*/  IMAD.IADD R7, R7, 0x1, R9 ;  /* 0x0000000107077824 */ /* 0x000fe200078e0209 */
[----:B------:R-:W4:Y:S01]  /*0a20*/  LDC R22, c[0x0][0x808] ;  /* 0x00020200ff167b82 */ /* 0x000f220000000800 */
[----:B------:R-:W-:-:S03]  /*0a30*/  IMAD.MOV.U32 R9, RZ, RZ, -0x1 ;  /* 0xffffffffff097424 */ /* 0x000fc600078e00ff */
[-CC-:B0-----:R-:W-:Y:S02]  /*0a40*/  SHF.R.U64 R20, R6, R10.reuse, R7.reuse ;  /* 0x0000000a06147219 */ /* 0x181fe40000001207 */
[----:B------:R-:W-:Y:S02]  /*0a50*/  I2FP.F32.U32 R6, R3 ;  /* 0x0000000300067245 */ /* 0x000fe40000201000 */
[----:B------:R-:W0:Y:S01]  /*0a60*/  LDC R26, c[0x0][0x858] ;  /* 0x00021600ff1a7b82 */ /* 0x000e220000000800 */
[----:B-1----:R-:W-:Y:S01]  /*0a70*/  ISETP.NE.U32.AND P0, PT, R30, RZ, PT ;  /* 0x000000ff1e00720c */ /* 0x002fe20003f05070 */
[----:B---3--:R-:W-:Y:S02]  /*0a80*/  IMAD.MOV R8, RZ, RZ, -R0 ;  /* 0x000000ffff087224 */ /* 0x008fe400078e0a00 */
[----:B------:R-:W-:Y:S01]  /*0a90*/  FMUL R6, R6, UR4 ;  /* 0x0000000406067c20 */ /* 0x000fe20008400000 */
[----:B------:R-:W-:Y:S02]  /*0aa0*/  SHF.R.U32.HI R7, RZ, R10, R7 ;  /* 0x0000000aff077219 */ /* 0x000fe40000011607 */
[----:B------:R-:W-:Y:S01]  /*0ab0*/  ISETP.NE.AND.EX P0, PT, R31, RZ, PT, P0 ;  /* 0x000000ff1f00720c */ /* 0x000fe20003f05300 */
[----:B------:R1:W3:Y:S01]  /*0ac0*/  F2I.U32.TRUNC.NTZ R13, R6 ;  /* 0x00000006000d7305 */ /* 0x0002e2000020f000 */
[----:B------:R-:W1:Y:S01]  /*0ad0*/  LDC R14, c[0x0][0x148] ;  /* 0x00005200ff0e7b82 */ /* 0x000e620000000800 */
[----:B--2---:R-:W-:-:S07]  /*0ae0*/  IMAD R0, R5, R8, R4 ;  /* 0x0000000805007224 */ /* 0x004fce00078e0204 */
[----:B------:R-:W2:Y:S01]  /*0af0*/  LDC R24, c[0x0][0x800] ;  /* 0x00020000ff187b82 */ /* 0x000ea20000000800 */
[-CC-:B----4-:R-:W-:Y:S02]  /*0b00*/  SHF.R.U64 R32, R20, R22.reuse, R7.reuse ;  /* 0x0000001614207219 */ /* 0x190fe40000001207 */
[----:B------:R-:W-:Y:S01]  /*0b10*/  SHF.R.U32.HI R5, RZ, R22, R7 ;  /* 0x00000016ff057219 */ /* 0x000fe20000011607 */
[----:B------:R-:W-:-:S04]  /*0b20*/  IMAD.MOV.U32 R7, RZ, RZ, 0x1 ;  /* 0x00000001ff077424 */ /* 0x000fc800078e00ff */
[----:B------:R-:W4:Y:S01]  /*0b30*/  LDC R21, c[0x0][0x848] ;  /* 0x00021200ff157b82 */ /* 0x000f220000000800 */
[-C--:B0-----:R-:W-:Y:S02]  /*0b40*/  SHF.L.U32 R4, R9, R26.reuse, RZ ;  /* 0x0000001a09047219 */ /* 0x081fe400000006ff */
[--C-:B------:R-:W-:Y:S02]  /*0b50*/  SHF.R.U64 R22, R32, R26, R5.reuse ;  /* 0x0000001a20167219 */ /* 0x100fe40000001205 */
[----:B------:R-:W-:Y:S02]  /*0b60*/  LOP3.LUT R11, RZ, R4, RZ, 0x33, !PT ;  /* 0x00000004ff0b7212 */ /* 0x000fe400078e33ff */
[-C--:B------:R-:W-:Y:S01]  /*0b70*/  SHF.R.U32.HI R5, RZ, R26.reuse, R5 ;  /* 0x0000001aff057219 */ /* 0x080fe20000011605 */
[----:B------:R-:W0:Y:S01]  /*0b80*/  LDC R23, c[0x0][0x838] ;  /* 0x00020e00ff177b82 */ /* 0x000e220000000800 */
[----:B------:R-:W-:Y:S01]  /*0b90*/  SHF.L.U32 R10, R7, R26, RZ ;  /* 0x0000001a070a7219 */ /* 0x000fe200000006ff */
[----:B------:R-:W-:-:S06]  /*0ba0*/  IMAD.MOV.U32 R4, RZ, RZ, R22 ;  /* 0x000000ffff047224 */ /* 0x000fcc00078e0016 */
[----:B------:R-:W0:Y:S01]  /*0bb0*/  LDC R25, c[0x0][0x810] ;  /* 0x00020400ff197b82 */ /* 0x000e220000000800 */
[----:B-1-3--:R-:W-:Y:S05]  /*0bc0*/  @!P0 BRA `(.L_x_7) ;  /* 0x0000000000288947 */ /* 0x00afea0003800000 */
[----:B------:R-:W1:Y:S02]  /*0bd0*/  LDC R9, c[0x0][0x84c] ;  /* 0x00021300ff097b82 */ /* 0x000e640000000800 */
[----:B-1----:R-:W-:-:S05]  /*0be0*/  IADD3 R9, P0, R22, R9, RZ ;  /* 0x0000000916097210 */ /* 0x002fca0007f1e0ff */
        /* <DEDUP_REMOVED lines=8> */
.L_x_7:
[----:B----4-:R-:W-:Y:S01]  /*0c70*/  SHF.R.U64 R4, R4, R21, R5 ;  /* 0x0000001504047219 */ /* 0x010fe20000001205 */
[----:B--2---:R-:W-:Y:S01]  /*0c80*/  VIADD R5, R24, 0xffffffff ;  /* 0xffffffff18057836 */ /* 0x004fe20000000000 */
[----:B------:R-:W-:Y:S01]  /*0c90*/  LOP3.LUT R11, R32, R11, RZ, 0xc0, !PT ;  /* 0x0000000b200b7212 */ /* 0x000fe200078ec0ff */
[----:B------:R-:W-:Y:S02]  /*0ca0*/  IMAD.MOV R13, RZ, RZ, -R13 ;  /* 0x000000ffff0d7224 */ /* 0x000fe400078e0a0d */
[----:B------:R-:W-:Y:S02]  /*0cb0*/  IMAD.MOV R6, RZ, RZ, -R4 ;  /* 0x000000ffff067224 */ /* 0x000fe400078e0a04 */
[----:B------:R-:W-:Y:S01]  /*0cc0*/  IMAD R11, R10, R4, R11 ;  /* 0x000000040a0b7224 */ /* 0x000fe200078e020b */
[----:B------:R-:W-:Y:S01]  /*0cd0*/  LOP3.LUT R4, R20, R5, RZ, 0xc0, !PT ;  /* 0x0000000514047212 */ /* 0x000fe200078ec0ff */
[----:B------:R-:W-:Y:S02]  /*0ce0*/  @P3 IMAD R0, R14, R13, R3 ;  /* 0x0000000d0e003224 */ /* 0x000fe400078e0203 */
[----:B0-----:R-:W-:-:S02]  /*0cf0*/  IMAD R3, R6, R23, R22 ;  /* 0x0000001706037224 */ /* 0x001fc400078e0216 */
[----:B------:R-:W-:Y:S02]  /*0d00*/  IMAD R23, R11, R25, R0 ;  /* 0x000000190b177224 */ /* 0x000fe400078e0200 */
[----:B------:R-:W-:Y:S02]  /*0d10*/  IMAD R4, R3, R24, R4 ;  /* 0x0000001803047224 */ /* 0x000fe400078e0204 */
[----:B------:R-:W-:Y:S02]  /*0d20*/  IMAD.MOV.U32 R0, RZ, RZ, 0x1 ;  /* 0x00000001ff007424 */ /* 0x000fe400078e00ff */
[----:B------:R-:W-:Y:S01]  /*0d30*/  IMAD.MOV.U32 R22, RZ, RZ, R27 ;  /* 0x000000ffff167224 */ /* 0x000fe200078e001b */
[----:B------:R-:W-:Y:S02]  /*0d40*/  SEL R56, R4, R23, !P3 ;  /* 0x0000001704387207 */ /* 0x000fe40005800000 */
[----:B------:R-:W-:-:S07]  /*0d50*/  SEL R23, R23, R4, !P3 ;  /* 0x0000000417177207 */ /* 0x000fce0005800000 */
.L_x_5:
[----:B------:R-:W-:-:S08]  /*0d60*/  NOP ;  /* 0x0000000000007918 */ /* 0x000fd00000000000 */
[----:B------:R-:W0:Y:S02]  /*0d70*/  USETMAXREG.TRY_ALLOC.CTAPOOL UP0, 0xe8 ;  /* 0x000000e8000079c8 */ /* 0x000e240008000600 */
[----:B0-----:R-:W-:-:S13]  /*0d80*/  PLOP3.LUT P0, PT, PT, PT, UP0, 0x80, 0x0 ;  /* 0x000000000000781c */ /* 0x001fda0003f0f008 */
[----:B------:R-:W-:Y:S05]  /*0d90*/  @!P0 BRA `(.L_x_5) ;  /* 0xfffffffc00f08947 */ /* 0x000fea000383ffff */
[----:B------:R-:W-:Y:S01]  /*0da0*/  ULDC.64 UR4, c[0x0][0x798] ;  /* 0x0001e60000047ab9 */ /* 0x000fe20000000a00 */
[----:B------:R-:W-:Y:S01]  /*0db0*/  ULDC.64 UR38, c[0x0][0x208] ;  /* 0x0000820000267ab9 */ /* 0x000fe20000000a00 */
[----:B------:R-:W-:-:S04]  /*0dc0*/  ISETP.NE.U32.AND P0, PT, RZ, UR4, PT ;  /* 0x00000004ff007c0c */ /* 0x000fc8000bf05070 */
[----:B------:R-:W-:-:S13]  /*0dd0*/  ISETP.NE.AND.EX P0, PT, RZ, UR5, PT, P0 ;  /* 0x00000005ff007c0c */ /* 0x000fda000bf05300 */
[----:B------:R-:W-:Y:S05]  /*0de0*/  @!P0 BRA `(.L_x_8) ;  /* 0x00000000001c8947 */ /* 0x000fea0003800000 */
[----:B------:R-:W0:Y:S02]  /*0df0*/  LDC.64 R4, c[0x0][0x798] ;  /* 0x0001e600ff047b82 */ /* 0x000e240000000a00 */
[----:B0-----:R-:W2:Y:S02]  /*0e00*/  LDG.E.64 R4, desc[UR38][R4.64] ;  /* 0x0000002604047981 */ /* 0x001ea4000c1e1b00 */
[----:B--2---:R-:W-:-:S04]  /*0e10*/  ISETP.NE.U32.AND P0, PT, R4, RZ, PT ;  /* 0x000000ff0400720c */ /* 0x004fc80003f05070 */
[----:B------:R-:W-:-:S13]  /*0e20*/  ISETP.NE.AND.EX P0, PT, R5, RZ, PT, P0 ;  /* 0x000000ff0500720c */ /* 0x000fda0003f05300 */
[----:B------:R-:W-:Y:S05]  /*0e30*/  @!P0 BRA `(.L_x_8) ;  /* 0x0000000000088947 */ /* 0x000fea0003800000 */
[----:B------:R0:W5:Y:S01]  /*0e40*/  LD.E R57, desc[UR38][R4.64] ;  /* 0x0000002604397980 */ /* 0x000162000c101900 */
[----:B------:R-:W-:Y:S05]  /*0e50*/  BRA `(.L_x_9) ;  /* 0x0000000000247947 */ /* 0x000fea0003800000 */
.L_x_8:
[----:B------:R-:W-:Y:S02]  /*0e60*/  ULDC.64 UR4, c[0x0][0x788] ;  /* 0x0001e20000047ab9 */ /* 0x000fe40000000a00 */
[----:B------:R-:W-:-:S04]  /*0e70*/  ISETP.NE.U32.AND P0, PT, RZ, UR4, PT ;  /* 0x00000004ff007c0c */ /* 0x000fc8000bf05070 */
[----:B------:R-:W-:-:S13]  /*0e80*/  ISETP.NE.AND.EX P0, PT, RZ, UR5, PT, P0 ;  /* 0x00000005ff007c0c */ /* 0x000fda000bf05300 */
[----:B------:R-:W-:Y:S05]  /*0e90*/  @!P0 BRA `(.L_x_10) ;  /* 0x00000000000c8947 */ /* 0x000fea0003800000 */
[----:B------:R-:W0:Y:S02]  /*0ea0*/  LDC.64 R4, c[0x0][0x788] ;  /* 0x0001e200ff047b82 */ /* 0x000e240000000a00 */
[----:B0-----:R1:W5:Y:S01]  /*0eb0*/  LDG.E R57, desc[UR38][R4.64] ;  /* 0x0000002604397981 */ /* 0x001362000c1e1900 */
[----:B------:R-:W-:Y:S05]  /*0ec0*/  BRA `(.L_x_9) ;  /* 0x0000000000087947 */ /* 0x000fea0003800000 */
.L_x_10:
[----:B------:R-:W-:Y:S02]  /*0ed0*/  ULDC UR4, c[0x0][0x780] ;  /* 0x0001e00000047ab9 */ /* 0x000fe40000000800 */
[----:B------:R-:W-:-:S07]  /*0ee0*/  IMAD.U32 R57, RZ, RZ, UR4 ;  /* 0x00000004ff397e24 */ /* 0x000fce000f8e00ff */
.L_x_9:
[----:B------:R-:W-:Y:S02]  /*0ef0*/  ULDC.64 UR4, c[0x0][0x7a0] ;  /* 0x0001e80000047ab9 */ /* 0x000fe40000000a00 */
[----:B------:R-:W-:-:S04]  /*0f00*/  ISETP.NE.U32.AND P0, PT, RZ, UR4, PT ;  /* 0x00000004ff007c0c */ /* 0x000fc8000bf05070 */
[----:B------:R-:W-:-:S13]  /*0f10*/  ISETP.NE.AND.EX P0, PT, RZ, UR5, PT, P0 ;  /* 0x00000005ff007c0c */ /* 0x000fda000bf05300 */
[----:B------:R-:W-:Y:S05]  /*0f20*/  @!P0 BRA `(.L_x_11) ;  /* 0x00000000001c8947 */ /* 0x000fea0003800000 */
[----:B01----:R-:W0:Y:S02]  /*0f30*/  LDC.64 R4, c[0x0][0x7a0] ;  /* 0x0001e800ff047b82 */ /* 0x003e240000000a00 */
[----:B0-----:R-:W2:Y:S02]  /*0f40*/  LDG.E.64 R4, desc[UR38][R4.64] ;  /* 0x0000002604047981 */ /* 0x001ea4000c1e1b00 */
[----:B--2---:R-:W-:-:S04]  /*0f50*/  ISETP.NE.U32.AND P0, PT, R4, RZ, PT ;  /* 0x000000ff0400720c */ /* 0x004fc80003f05070 */
[----:B------:R-:W-:-:S13]  /*0f60*/  ISETP.NE.AND.EX P0, PT, R5, RZ, PT, P0 ;  /* 0x000000ff0500720c */ /* 0x000fda0003f05300 */
[----:B------:R-:W-:Y:S05]  /*0f70*/  @!P0 BRA `(.L_x_11) ;  /* 0x0000000000088947 */ /* 0x000fea0003800000 */
[----:B------:R0:W5:Y:S01]  /*0f80*/  LD.E R58, desc[UR38][R4.64] ;  /* 0x00000026043a7980 */ /* 0x000162000c101900 */
[----:B------:R-:W-:Y:S05]  /*0f90*/  BRA `(.L_x_12) ;  /* 0x0000000000247947 */ /* 0x000fea0003800000 */
.L_x_11:
[----:B------:R-:W-:Y:S02]  /*0fa0*/  ULDC.64 UR4, c[0x0][0x790] ;  /* 0x0001e40000047ab9 */ /* 0x000fe40000000a00 */
[----:B------:R-:W-:-:S04]  /*0fb0*/  ISETP.NE.U32.AND P0, PT, RZ, UR4, PT ;  /* 0x00000004ff007c0c */ /* 0x000fc8000bf05070 */
[----:B------:R-:W-:-:S13]  /*0fc0*/  ISETP.NE.AND.EX P0, PT, RZ, UR5, PT, P0 ;  /* 0x00000005ff007c0c */ /* 0x000fda000bf05300 */
[----:B------:R-:W-:Y:S05]  /*0fd0*/  @!P0 BRA `(.L_x_13) ;  /* 0x00000000000c8947 */ /* 0x000fea0003800000 */
[----:B------:R-:W2:Y:S02]  /*0fe0*/  LDC.64 R58, c[0x0][0x790] ;  /* 0x0001e400ff3a7b82 */ /* 0x000ea40000000a00 */
[----:B--2---:R2:W5:Y:S01]  /*0ff0*/  LDG.E R58, desc[UR38][R58.64] ;  /* 0x000000263a3a7981 */ /* 0x004562000c1e1900 */
[----:B------:R-:W-:Y:S05]  /*1000*/  BRA `(.L_x_12) ;  /* 0x0000000000087947 */ /* 0x000fea0003800000 */
.L_x_13:
[----:B------:R-:W-:Y:S02]  /*1010*/  ULDC UR4, c[0x0][0x784] ;  /* 0x0001e10000047ab9 */ /* 0x000fe40000000800 */
[----:B------:R-:W-:-:S07]  /*1020*/  IMAD.U32 R58, RZ, RZ, UR4 ;  /* 0x00000004ff3a7e24 */ /* 0x000fce000f8e00ff */
.L_x_12:
[----:B------:R-:W-:-:S13]  /*1030*/  LOP3.LUT P0, RZ, R0, 0xff, RZ, 0xc0, !PT ;  /* 0x000000ff00ff7812 */ /* 0x000fda000780c0ff */
[----:B------:R-:W-:Y:S05]  /*1040*/  @!P0 EXIT ;  /* 0x000000000000894d */ /* 0x000fea0003800000 */
[----:B------:R-:W-:Y:S01]  /*1050*/  IMAD.SHL.U32 R28, R28, 0x40, RZ ;  /* 0x000000401c1c7824 */ /* 0x000fe200078e00ff */
[----:B------:R-:W-:Y:S01]  /*1060*/  ULDC UR4, c[0x0][0x28c] ;  /* 0x0000a30000047ab9 */ /* 0x000fe20000000800 */
[C---:B01----:R-:W-:Y:S01]  /*1070*/  IMAD.SHL.U32 R4, R18.reuse, 0x4, RZ ;  /* 0x0000000412047824 */ /* 0x043fe200078e00ff */
[----:B------:R-:W-:Y:S01]  /*1080*/  UIADD3 UR4, UR4, 0x7f, URZ ;  /* 0x0000007f04047890 */ /* 0x000fe2000fffe03f */
[----:B------:R-:W-:Y:S01]  /*1090*/  IMAD.SHL.U32 R0, R18, 0x20, RZ ;  /* 0x0000002012007824 */ /* 0x000fe200078e00ff */
[----:B------:R-:W-:Y:S01]  /*10a0*/  LOP3.LUT R3, R28, 0x1800, RZ, 0xc0, !PT ;  /* 0x000018001c037812 */ /* 0x000fe200078ec0ff */
[----:B------:R-:W-:Y:S01]  /*10b0*/  IMAD.SHL.U32 R12, R12, 0x2000, RZ ;  /* 0x000020000c0c7824 */ /* 0x000fe200078e00ff */
[----:B------:R-:W-:Y:S02]  /*10c0*/  USHF.R.S32.HI UR5, URZ, 0x1f, UR4 ;  /* 0x0000001f3f057899 */ /* 0x000fe40008011404 */
[----:B------:R-:W-:Y:S01]  /*10d0*/  LOP3.LUT R5, R3, 0xc, R4, 0xf8, !PT ;  /* 0x0000000c03057812 */ /* 0x000fe200078ef804 */
[----:B------:R-:W-:Y:S01]  /*10e0*/  UMOV UR40, URZ ;  /* 0x0000003f00287c82 */ /* 0x000fe20008000000 */
[----:B------:R-:W-:Y:S01]  /*10f0*/  LOP3.LUT R3, R0, 0x300, RZ, 0xc0, !PT ;  /* 0x0000030000037812 */ /* 0x000fe200078ec0ff */
[----:B------:R-:W-:Y:S01]  /*1100*/  ULEA.HI UR5, UR5, UR4, URZ, 0x7 ;  /* 0x0000000405057291 */ /* 0x000fe2000f8f383f */
[----:B------:R-:W-:Y:S01]  /*1110*/  LOP3.LUT R5, R5, 0x80, R0, 0xf8, !PT ;  /* 0x0000008005057812 */ /* 0x000fe200078ef800 */
[----:B------:R-:W-:Y:S01]  /*1120*/  UMOV UR41, URZ ;  /* 0x0000003f00297c82 */ /* 0x000fe20008000000 */
[----:B------:R-:W-:Y:S01]  /*1130*/  LOP3.LUT R3, R3, 0x60, R4, 0xf8, !PT ;  /* 0x0000006003037812 */ /* 0x000fe200078ef804 */
[----:B------:R-:W-:Y:S01]  /*1140*/  USHF.R.S32.HI UR42, URZ, 0x7, UR5 ;  /* 0x000000073f2a7899 */ /* 0x000fe20008011405 */
[----:B------:R-:W-:-:S04]  /*1150*/  LOP3.LUT R12, R5, 0x2000, R12, 0xf8, !PT ;  /* 0x00002000050c7812 */ /* 0x000fc800078ef80c */
[----:B------:R-:W-:-:S04]  /*1160*/  LOP3.LUT R3, R12, R3, RZ, 0xfc, !PT ;  /* 0x000000030c037212 */ /* 0x000fc800078efcff */
[C---:B--2---:R-:W-:Y:S01]  /*1170*/  LEA.HI R59, R3.reuse, 0x800, RZ, 0x1f ;  /* 0x00000800033b7811 */ /* 0x044fe200078ff8ff */
[----:B------:R-:W-:-:S05]  /*1180*/  IMAD.SHL.U32 R60, R3, 0x4, RZ ;  /* 0x00000004033c7824 */ /* 0x000fca00078e00ff */
[----:B------:R-:W-:-:S07]  /*1190*/  LOP3.LUT R60, R60, 0x4, RZ, 0xc0, !PT ;  /* 0x000000043c3c7812 */ /* 0x000fce00078ec0ff */
.L_x_128:
[----:B0-----:R-:W0:Y:S01]  /*11a0*/  S2UR UR4, SR_CgaCtaId ;  /* 0x00000000000479c3 */ /* 0x001e220000008800 */
[----:B------:R-:W-:Y:S02]  /*11b0*/  UMOV UR43, 0x400 ;  /* 0x00000400002b7882 */ /* 0x000fe40000000000 */
[----:B0-----:R-:W-:-:S04]  /*11c0*/  ULEA UR43, UR4, UR43, 0x18 ;  /* 0x0000002b042b7291 */ /* 0x001fc8000f8ec03f */
[----:B------:R-:W-:-:S04]  /*11d0*/  UIADD3 UR4, UR43, 0x800, URZ ;  /* 0x000008002b047890 */ /* 0x000fc8000fffe03f */
[----:B------:R-:W-:-:S06]  /*11e0*/  ULOP3.LUT UP0, URZ, UR4, 0x1bf, URZ, 0xc0, !UPT ;  /* 0x000001bf043f7892 */ /* 0x000fcc000f80c03f */
[----:B------:R-:W-:-:S13]  /*11f0*/  PLOP3.LUT P0, PT, PT, PT, UP0, 0x80, 0x0 ;  /* 0x000000000000781c */ /* 0x000fda0003f0f008 */
[----:B---34-:R-:W-:Y:S05]  /*1200*/  @!P0 BRA `(.L_x_14) ;  /* 0x0000000000408947 */ /* 0x018fea0003800000 */
[----:B------:R-:W-:Y:S01]  /*1210*/  MOV R0, 0x0 ;  /* 0x0000000000007802 */ /* 0x000fe20000000f00 */
[----:B------:R-:W-:Y:S01]  /*1220*/  ULDC.64 UR4, c[0x4][0x88] ;  /* 0x0100220000047ab9 */ /* 0x000fe20000000a00 */
[----:B------:R-:W-:Y:S01]  /*1230*/  ULDC.64 UR6, c[0x4][0x8] ;  /* 0x0100020000067ab9 */ /* 0x000fe20000000a00 */
[----:B------:R-:W-:Y:S01]  /*1240*/  IMAD.U32 R4, RZ, RZ, UR4 ;  /* 0x00000004ff047e24 */ /* 0x000fe2000f8e00ff */
[----:B------:R0:W1:Y:S01]  /*1250*/  LDC.64 R14, c[0x4][R0] ;  /* 0x01000000000e7b82 */ /* 0x0000620000000a00 */
[----:B------:R-:W-:Y:S01]  /*1260*/  IMAD.U32 R5, RZ, RZ, UR5 ;  /* 0x00000005ff057e24 */ /* 0x000fe2000f8e00ff */
[----:B------:R-:W-:Y:S01]  /*1270*/  ULDC.64 UR4, c[0x4][0x90] ;  /* 0x0100240000047ab9 */ /* 0x000fe20000000a00 */
[----:B------:R-:W-:Y:S02]  /*1280*/  IMAD.U32 R10, RZ, RZ, UR6 ;  /* 0x00000006ff0a7e24 */ /* 0x000fe4000f8e00ff */
[----:B------:R-:W-:Y:S02]  /*1290*/  IMAD.U32 R6, RZ, RZ, UR4 ;  /* 0x00000004ff067e24 */ /* 0x000fe4000f8e00ff */
[----:B------:R-:W-:-:S02]  /*12a0*/  IMAD.U32 R7, RZ, RZ, UR5 ;  /* 0x00000005ff077e24 */ /* 0x000fc4000f8e00ff */
[----:B------:R-:W-:Y:S02]  /*12b0*/  IMAD.U32 R11, RZ, RZ, UR7 ;  /* 0x00000007ff0b7e24 */ /* 0x000fe4000f8e00ff */
[----:B------:R-:W-:Y:S02]  /*12c0*/  IMAD.MOV.U32 R8, RZ, RZ, 0x70 ;  /* 0x00000070ff087424 */ /* 0x000fe400078e00ff */
[----:B------:R-:W-:Y:S02]  /*12d0*/  IMAD.MOV.U32 R12, RZ, RZ, 0x1 ;  /* 0x00000001ff0c7424 */ /* 0x000fe400078e00ff */
[----:B0-----:R-:W-:-:S07]  /*12e0*/  IMAD.MOV.U32 R13, RZ, RZ, RZ ;  /* 0x000000ffff0d7224 */ /* 0x001fce00078e00ff */
[----:B------:R-:W-:-:S07]  /*12f0*/  LEPC R20, `(.L_x_14) ;  /* 0x000000001014794e */ /* 0x000fce0000000000 */
[----:B-1---5:R-:W-:Y:S05]  /*1300*/  CALL.ABS.NOINC R14 ;  /* 0x000000000e007343 */ /* 0x022fea0003c00000 */
.L_x_14:
[----:B------:R-:W-:Y:S01]  /*1310*/  LOP3.LUT R79, R19, 0x1, RZ, 0xfc, !PT ;  /* 0x00000001134f7812 */ /* 0x000fe200078efcff */
[----:B------:R-:W-:Y:S01]  /*1320*/  UMOV UR4, 0xffffffff ;  /* 0xffffffff00047882 */ /* 0x000fe20000000000 */
[----:B------:R-:W-:Y:S02]  /*1330*/  LOP3.LUT R13, R18, 0x80, RZ, 0xc0, !PT ;  /* 0x00000080120d7812 */ /* 0x000fe400078ec0ff */
[----:B------:R-:W-:Y:S02]  /*1340*/  ISETP.NE.AND P1, PT, R79, 0x3, PT ;  /* 0x000000034f00780c */ /* 0x000fe40003f25270 */
[----:B------:R-:W-:Y:S02]  /*1350*/  SHF.R.U32.HI R13, RZ, 0x7, R13 ;  /* 0x00000007ff0d7819 */ /* 0x000fe4000001160d */
[----:B------:R-:W-:Y:S01]  /*1360*/  P2R R0, PR, RZ, 0x2 ;  /* 0x00000002ff007803 */ /* 0x000fe20000000000 */
[----:B------:R-:W-:Y:S08]  /*1370*/  BRA.DIV UR4, `(.L_x_15) ;  /* 0x0000007a04d07947 */ /* 0x000ff0000b800000 */
.L_x_169:
[----:B------:R-:W-:Y:S05]  /*1380*/  @!P1 BRA `(.L_x_16) ;  /* 0x0000000000049947 */ /* 0x000fea0003800000 */
[----:B------:R-:W-:Y:S01]  /*1390*/  BPT.TRAP 0x1 ;  /* 0x000000040000795c */ /* 0x000fe20000300000 */
.L_x_16:
[----:B------:R-:W-:Y:S02]  /*13a0*/  IMAD.U32 R3, RZ, RZ, UR41 ;  /* 0x00000029ff037e24 */ /* 0x000fe4000f8e00ff */
[----:B------:R-:W-:-:S03]  /*13b0*/  IMAD.U32 R0, RZ, RZ, UR40 ;  /* 0x00000028ff007e24 */ /* 0x000fc6000f8e00ff */
[----:B------:R-:W-:Y:S02]  /*13c0*/  LEA R3, R3, UR43, 0x3 ;  /* 0x0000002b03037c11 */ /* 0x000fe4000f8e18ff */
[----:B------:R-:W-:-:S04]  /*13d0*/  SHF.L.U32 R0, R0, 0x1f, RZ ;  /* 0x0000001f00007819 */ /* 0x000fc800000006ff */
[----:B------:R0:W1:Y:S01]  /*13e0*/  SYNCS.PHASECHK.TRANS64.TRYWAIT P0, [R3+URZ], R0 ;  /* 0x00000000030075a7 */ /* 0x000062000800017f */
[----:B------:R-:W-:Y:S05]  /*13f0*/  @!P1 BRA `(.L_x_17) ;  /* 0x0000000000049947 */ /* 0x000fea0003800000 */
[----:B------:R-:W-:Y:S01]  /*1400*/  BPT.TRAP 0x1 ;  /* 0x000000040000795c */ /* 0x000fe20000300000 */
.L_x_17:
[----:B-1----:R-:W-:Y:S05]  /*1410*/  @P0 BRA `(.L_x_18) ;  /* 0x0000000000080947 */ /* 0x002fea0003800000 */
[----:B------:R-:W1:Y:S02]  /*1420*/  SYNCS.PHASECHK.TRANS64.TRYWAIT P0, [R3+URZ], R0 ;  /* 0x00000000030075a7 */ /* 0x000e64000800017f */
[----:B-1----:R-:W-:Y:S05]  /*1430*/  @!P0 BRA `(.L_x_19) ;  /* 0x0000007800bc8947 */ /* 0x002fea0003800000 */
.L_x_18:
[----:B------:R-:W-:-:S13]  /*1440*/  ISETP.NE.AND P0, PT, R79, 0x3, PT ;  /* 0x000000034f00780c */ /* 0x000fda0003f05270 */
[----:B------:R-:W-:Y:S05]  /*1450*/  @!P0 BRA `(.L_x_20) ;  /* 0x0000000000048947 */ /* 0x000fea0003800000 */
[----:B------:R-:W-:Y:S01]  /*1460*/  BPT.TRAP 0x1 ;  /* 0x000000040000795c */ /* 0x000fe20000300000 */
.L_x_20:
[----:B------:R-:W-:Y:S02]  /*1470*/  UIADD3 UR4, UR41, 0x1, URZ ;  /* 0x0000000129047890 */ /* 0x000fe4000fffe03f */
[----:B01----:R-:W-:Y:S01]  /*1480*/  IMAD.U32 R3, RZ, RZ, UR41 ;  /* 0x00000029ff037e24 */ /* 0x003fe2000f8e00ff */
[----:B------:R-:W-:Y:S01]  /*1490*/  BSSY B6, `(.L_x_21) ;  /* 0x000001d000067945 */ /* 0x000fe20003800000 */
[----:B------:R-:W-:-:S03]  /*14a0*/  UISETP.NE.AND UP0, UPT, UR4, 0xe, UPT ;  /* 0x0000000e0400788c */ /* 0x000fc6000bf05270 */
[----:B------:R-:W-:Y:S01]  /*14b0*/  PRMT R24, R60, 0x5410, R3 ;  /* 0x000054103c187816 */ /* 0x000fe20000000003 */
[----:B------:R-:W-:Y:S02]  /*14c0*/  USEL UR5, URZ, 0x1, UP0 ;  /* 0x000000013f057887 */ /* 0x000fe40008000000 */
[----:B------:R-:W-:Y:S02]  /*14d0*/  USEL UR4, UR4, URZ, UP0 ;  /* 0x0000003f04047287 */ /* 0x000fe40008000000 */
[----:B------:R-:W-:Y:S02]  /*14e0*/  ULOP3.LUT UR5, UR40, UR5, URZ, 0x3c, !UPT ;  /* 0x0000000528057292 */ /* 0x000fe4000f8e3c3f */
[----:B------:R-:W-:-:S04]  /*14f0*/  ULEA UR4, UR4, UR43, 0x3 ;  /* 0x0000002b04047291 */ /* 0x000fc8000f8e183f */
[----:B------:R-:W-:-:S05]  /*1500*/  IMAD.U32 R0, RZ, RZ, UR5 ;  /* 0x00000005ff007e24 */ /* 0x000fca000f8e00ff */
[----:B------:R-:W-:-:S04]  /*1510*/  SHF.L.U32 R0, R0, 0x1f, RZ ;  /* 0x0000001f00007819 */ /* 0x000fc800000006ff */
[----:B------:R-:W0:Y:S02]  /*1520*/  SYNCS.PHASECHK.TRANS64.TRYWAIT P0, [UR4], R0 ;  /* 0x00000000ff0075a7 */ /* 0x000e240008000144 */
[----:B0-----:R-:W-:Y:S02]  /*1530*/  P2R R76, PR, RZ, 0x1 ;  /* 0x00000001ff4c7803 */ /* 0x001fe40000000000 */
[----:B------:R-:W-:-:S13]  /*1540*/  LOP3.LUT P0, RZ, R24, 0x4, RZ, 0xc0, !PT ;  /* 0x0000000418ff7812 */ /* 0x000fda000780c0ff */
[----:B------:R-:W-:Y:S05]  /*1550*/  @!P0 BRA `(.L_x_22) ;  /* 0x0000000000408947 */ /* 0x000fea0003800000 */
        /* <DEDUP_REMOVED lines=16> */
.L_x_22:
[----:B------:R-:W-:Y:S05]  /*1660*/  BSYNC B6 ;  /* 0x0000000000067941 */ /* 0x000fea0003800000 */
.L_x_21:
[----:B------:R-:W-:Y:S01]  /*1670*/  SHF.R.U64 R0, R24, 0x3, RZ ;  /* 0x0000000318007819 */ /* 0x000fe200000012ff */
[----:B------:R-:W-:Y:S01]  /*1680*/  IMAD.MOV.U32 R62, RZ, RZ, 0x20 ;  /* 0x00000020ff3e7424 */ /* 0x000fe200078e00ff */
[----:B------:R-:W-:Y:S01]  /*1690*/  LOP3.LUT P0, RZ, R18, 0x8, RZ, 0xc0, !PT ;  /* 0x0000000812ff7812 */ /* 0x000fe2000780c0ff */
[----:B------:R-:W-:Y:S01]  /*16a0*/  IMAD.U32 R5, RZ, RZ, UR41 ;  /* 0x00000029ff057e24 */ /* 0x000fe2000f8e00ff */
[----:B------:R-:W-:Y:S01]  /*16b0*/  IADD3 R0, R59, UR43, R0 ;  /* 0x0000002b3b007c10 */ /* 0x000fe2000fffe000 */
[----:B------:R-:W-:Y:S01]  /*16c0*/  BSSY B6, `(.L_x_23) ;  /* 0x000001c000067945 */ /* 0x000fe20003800000 */
[----:B------:R-:W-:-:S03]  /*16d0*/  SEL R62, R62, 0xffffffe0, !P0 ;  /* 0xffffffe03e3e7807 */ /* 0x000fc60004000000 */
[----:B------:R-:W-:Y:S02]  /*16e0*/  LDS.U16 R3, [R0+0x200] ;  /* 0x0002000000037984 */ /* 0x000fe40000000400 */
[----:B------:R-:W-:Y:S02]  /*16f0*/  IMAD R24, R5, 0x4000, R62 ;  /* 0x0000400005187824 */ /* 0x000fe400078e023e */
[----:B------:R-:W0:Y:S02]  /*1700*/  LDS.U16 R4, [R0] ;  /* 0x0000000000047984 */ /* 0x000e240000000400 */
[----:B------:R-:W-:Y:S02]  /*1710*/  IMAD.WIDE R24, R24, 0x4, RZ ;  /* 0x0000000418187825 */ /* 0x000fe400078e02ff */
[----:B------:R1:W2:Y:S01]  /*1720*/  LDS.U16 R27, [R0+0x8] ;  /* 0x00000800001b7984 */ /* 0x0002a20000000400 */
[----:B------:R-:W-:-:S03]  /*1730*/  LOP3.LUT R29, R24, R60, RZ, 0xfc, !PT ;  /* 0x0000003c181d7212 */ /* 0x000fc600078efcff */
[----:B------:R1:W3:Y:S01]  /*1740*/  LDS.U16 R28, [R0+0x208] ;  /* 0x00020800001c7984 */ /* 0x0002e20000000400 */
[----:B------:R-:W-:Y:S02]  /*1750*/  LOP3.LUT P0, RZ, R29, 0x4, RZ, 0xc0, !PT ;  /* 0x000000041dff7812 */ /* 0x000fe4000780c0ff */
[----:B0-----:R-:W-:-:S11]  /*1760*/  PRMT R26, R4, 0x5410, R3 ;  /* 0x00005410041a7816 */ /* 0x001fd60000000003 */
[----:B-1----:R-:W-:Y:S05]  /*1770*/  @!P0 BRA `(.L_x_24) ;  /* 0x0000000000408947 */ /* 0x002fea0003800000 */
        /* <DEDUP_REMOVED lines=15> */
[----:B-123-5:R-:W-:Y:S05]  /*1870*/  CALL.ABS.NOINC R14 ;  /* 0x000000000e007343 */ /* 0x02efea0003c00000 */
.L_x_24:
[----:B------:R-:W-:Y:S05]  /*1880*/  BSYNC B6 ;  /* 0x0000000000067941 */ /* 0x000fea0003800000 */
.L_x_23:
[----:B------:R-:W-:Y:S01]  /*1890*/  SHF.R.U64 R0, R29, 0x3, R25 ;  /* 0x000000031d007819 */ /* 0x000fe20000001219 */
[C---:B------:R-:W-:Y:S01]  /*18a0*/  IMAD.SHL.U32 R7, R26.reuse, 0x10, RZ ;  /* 0x000000101a077824 */ /* 0x040fe200078e00ff */
[----:B------:R-:W-:Y:S01]  /*18b0*/  LOP3.LUT R9, R26, 0xf0f0f0f0, RZ, 0xc0, !PT ;  /* 0xf0f0f0f01a097812 */ /* 0x000fe200078ec0ff */
[----:B------:R-:W-:Y:S05]  /*18c0*/  WARPSYNC.ALL ;  /* 0x0000000000007948 */ /* 0x000fea0003800000 */
[----:B------:R-:W-:Y:S02]  /*18d0*/  IADD3 R0, R59, UR43, R0 ;  /* 0x0000002b3b007c10 */ /* 0x000fe4000fffe000 */
[----:B------:R-:W-:-:S02]  /*18e0*/  LOP3.LUT R7, R7, 0xf0f0f0f0, RZ, 0xc0, !PT ;  /* 0xf0f0f0f007077812 */ /* 0x000fc400078ec0ff */
[C---:B------:R-:W-:Y:S01]  /*18f0*/  PRMT R10, R9.reuse, 0xba98, R9 ;  /* 0x0000ba98090a7816 */ /* 0x040fe20000000009 */
[----:B------:R-:W-:Y:S03]  /*1900*/  LDS.U16 R3, [R0+0x200] ;  /* 0x0002000000037984 */ /* 0x000fe60000000400 */
[----:B------:R-:W-:Y:S01]  /*1910*/  LOP3.LUT R10, R10, 0xf0f0f0f0, RZ, 0xc0, !PT ;  /* 0xf0f0f0f00a0a7812 */ /* 0x000fe200078ec0ff */
[----:B------:R-:W0:Y:S03]  /*1920*/  LDS.U16 R4, [R0] ;  /* 0x0000000000047984 */ /* 0x000e260000000400 */
[----:B------:R-:W-:Y:S01]  /*1930*/  LEA.HI R9, R9, R10, RZ, 0x1c ;  /* 0x0000000a09097211 */ /* 0x000fe200078fe0ff */
[----:B------:R-:W-:Y:S04]  /*1940*/  LDS.U16 R5, [R0+0x208] ;  /* 0x0002080000057984 */ /* 0x000fe80000000400 */
[----:B------:R2:W1:Y:S02]  /*1950*/  LDS.U16 R6, [R0+0x8] ;  /* 0x0000080000067984 */ /* 0x0004640000000400 */
[----:B--23--:R-:W-:-:S04]  /*1960*/  PRMT R0, R27, 0x5410, R28 ;  /* 0x000054101b007816 */ /* 0x00cfc8000000001c */
[C---:B------:R-:W-:Y:S01]  /*1970*/  LOP3.LUT R12, R0.reuse, 0xf0f0f0f0, RZ, 0xc0, !PT ;  /* 0xf0f0f0f0000c7812 */ /* 0x040fe200078ec0ff */
[----:B------:R-:W-:-:S03]  /*1980*/  IMAD.SHL.U32 R8, R0, 0x10, RZ ;  /* 0x0000001000087824 */ /* 0x000fc600078e00ff */
[----:B------:R-:W-:Y:S02]  /*1990*/  PRMT R13, R12, 0xba98, R12 ;  /* 0x0000ba980c0d7816 */ /* 0x000fe4000000000c */
[----:B------:R-:W-:Y:S02]  /*19a0*/  LOP3.LUT R11, R8, 0xf0f0f0f0, RZ, 0xc0, !PT ;  /* 0xf0f0f0f0080b7812 */ /* 0x000fe400078ec0ff */
[----:B------:R-:W-:Y:S02]  /*19b0*/  PRMT R8, R7, 0xba98, R7 ;  /* 0x0000ba9807087816 */ /* 0x000fe40000000007 */
[----:B------:R-:W-:Y:S02]  /*19c0*/  PRMT R0, R11, 0xba98, R11 ;  /* 0x0000ba980b007816 */ /* 0x000fe4000000000b */
[----:B------:R-:W-:Y:S02]  /*19d0*/  LOP3.LUT R8, R8, 0xf0f0f0f0, RZ, 0xc0, !PT ;  /* 0xf0f0f0f008087812 */ /* 0x000fe400078ec0ff */
[----:B------:R-:W-:-:S02]  /*19e0*/  LOP3.LUT R13, R13, 0xf0f0f0f0, RZ, 0xc0, !PT ;  /* 0xf0f0f0f00d0d7812 */ /* 0x000fc400078ec0ff */
[----:B------:R-:W-:Y:S02]  /*19f0*/  LOP3.LUT R0, R0, 0xf0f0f0f0, RZ, 0xc0, !PT ;  /* 0xf0f0f0f000007812 */ /* 0x000fe400078ec0ff */
[----:B------:R-:W-:Y:S02]  /*1a00*/  LEA.HI R8, R7, R8, RZ, 0x1c ;  /* 0x0000000807087211 */ /* 0x000fe400078fe0ff */
[----:B------:R-:W-:Y:S02]  /*1a10*/  LEA.HI R13, R12, R13, RZ, 0x1c ;  /* 0x0000000d0c0d7211 */ /* 0x000fe400078fe0ff */
[----:B------:R-:W-:Y:S02]  /*1a20*/  LEA.HI R0, R11, R0, RZ, 0x1c ;  /* 0x000000000b007211 */ /* 0x000fe400078fe0ff */
[C-C-:B------:R-:W-:Y:S02]  /*1a30*/  PRMT R64, R8.reuse, 0x5140, R9.reuse ;  /* 0x0000514008407816 */ /* 0x140fe40000000009 */
[----:B------:R-:W-:-:S02]  /*1a40*/  PRMT R65, R8, 0x7362, R9 ;  /* 0x0000736208417816 */ /* 0x000fc40000000009 */
[C-C-:B------:R-:W-:Y:S02]  /*1a50*/  PRMT R66, R0.reuse, 0x5140, R13.reuse ;  /* 0x0000514000427816 */ /* 0x140fe4000000000d */
[----:B------:R-:W-:Y:S02]  /*1a60*/  PRMT R67, R0, 0x7362, R13 ;  /* 0x0000736200437816 */ /* 0x000fe4000000000d */
[----:B0-----:R-:W-:Y:S02]  /*1a70*/  PRMT R77, R4, 0x5410, R3 ;  /* 0x00005410044d7816 */ /* 0x001fe40000000003 */
[----:B-1----:R-:W-:Y:S01]  /*1a80*/  PRMT R78, R6, 0x5410, R5 ;  /* 0x00005410064e7816 */ /* 0x002fe20000000005 */
[----:B------:R-:W-:Y:S01]  /*1a90*/  UIADD3 UR4, UR43, 0x1c800, URZ ;  /* 0x0001c8002b047890 */ /* 0x000fe2000fffe03f */
[----:B------:R-:W-:Y:S01]  /*1aa0*/  WARPGROUP.ARRIVE ;  /* 0x00000000000079c5 */ /* 0x000fe20000000000 */
[----:B------:R-:W-:Y:S01]  /*1ab0*/  UMOV UR7, 0x40000040 ;  /* 0x4000004000077882 */ /* 0x000fe20000000000 */
[----:B------:R-:W-:Y:S01]  /*1ac0*/  IMAD.MOV.U32 R63, RZ, RZ, 0x40 ;  /* 0x00000040ff3f7424 */ /* 0x000fe200078e00ff */
[----:B------:R-:W-:Y:S01]  /*1ad0*/  USHF.R.U32.HI UR4, URZ, 0x4, UR4 ;  /* 0x000000043f047899 */ /* 0x000fe20008011604 */
[----:B------:R-:W-:Y:S01]  /*1ae0*/  LOP3.LUT P0, RZ, R18, 0x10, RZ, 0xc0, !PT ;  /* 0x0000001012ff7812 */ /* 0x000fe2000780c0ff */
[----:B------:R-:W-:Y:S01]  /*1af0*/  IMAD.U32 R0, RZ, RZ, UR41 ;  /* 0x00000029ff007e24 */ /* 0x000fe2000f8e00ff */
[----:B------:R-:W-:Y:S01]  /*1b00*/  BSSY B6, `(.L_x_25) ;  /* 0x000001e000067945 */ /* 0x000fe20003800000 */
[----:B------:R-:W-:Y:S01]  /*1b10*/  ULOP3.LUT UR4, UR4, 0x3fff, URZ, 0xc0, !UPT ;  /* 0x00003fff04047892 */ /* 0x000fe2000f8ec03f */
[----:B------:R-:W-:Y:S01]  /*1b20*/  SEL R63, R63, 0xffffffc0, !P0 ;  /* 0xffffffc03f3f7807 */ /* 0x000fe20004000000 */
[----:B------:R-:W-:-:S02]  /*1b30*/  IMAD.MOV.U32 R4, RZ, RZ, R60 ;  /* 0x000000ffff047224 */ /* 0x000fc400078e003c */
[----:B------:R-:W-:Y:S01]  /*1b40*/  ULOP3.LUT UR44, UR4, 0x10000, URZ, 0xfc, !UPT ;  /* 0x00010000042c7892 */ /* 0x000fe2000f8efc3f */
[----:B------:R-:W-:Y:S02]  /*1b50*/  IMAD.MOV.U32 R5, RZ, RZ, RZ ;  /* 0x000000ffff057224 */ /* 0x000fe400078e00ff */
[----:B------:R-:W-:Y:S01]  /*1b60*/  IMAD R71, R0, 0x4000, R63 ;  /* 0x0000400000477824 */ /* 0x000fe200078e023f */
[----:B------:R-:W-:-:S03]  /*1b70*/  ULEA UR36, UR41, UR44, 0x9 ;  /* 0x0000002c29247291 */ /* 0x000fc6000f8e483f */
[----:B------:R-:W-:-:S04]  /*1b80*/  IMAD.WIDE R68, R71, 0x4, R4 ;  /* 0x0000000447447825 */ /* 0x000fc800078e0204 */
[----:B------:R-:W-:Y:S01]  /*1b90*/  UMOV UR6, UR36 ;  /* 0x0000002400067c82 */ /* 0x000fe20008000000 */
[----:B------:R-:W-:Y:S01]  /*1ba0*/  LOP3.LUT P0, RZ, R68, 0x4, RZ, 0xc0, !PT ;  /* 0x0000000444ff7812 */ /* 0x000fe2000780c0ff */
[----:B------:R-:W-:Y:S03]  /*1bb0*/  IGMMA.64x64x32.S8.S8 R24, R64, gdesc[UR4], RZ, !UPT, gsb0 ;  /* 0x01e0000440187df1 */ /* 0x000fe6000c0410ff */
[----:B------:R-:W-:-:S09]  /*1bc0*/  WARPGROUP.DEPBAR.LE gsb0, 0x0 ;  /* 0x00008000000079c5 */ /* 0x000fd20000010000 */
        /* <DEDUP_REMOVED lines=17> */
.L_x_26:
[----:B------:R-:W-:Y:S05]  /*1ce0*/  BSYNC B6 ;  /* 0x0000000000067941 */ /* 0x000fea0003800000 */
.L_x_25:
[C---:B------:R-:W-:Y:S01]  /*1cf0*/  IMAD.SHL.U32 R0, R77.reuse, 0x10, RZ ;  /* 0x000000104d007824 */ /* 0x040fe200078e00ff */
[----:B------:R-:W-:Y:S01]  /*1d00*/  LOP3.LUT R4, R77, 0xf0f0f0f0, RZ, 0xc0, !PT ;  /* 0xf0f0f0f04d047812 */ /* 0x000fe200078ec0ff */
[C---:B------:R-:W-:Y:S01]  /*1d10*/  IMAD.SHL.U32 R3, R78.reuse, 0x10, RZ ;  /* 0x000000104e037824 */ /* 0x040fe200078e00ff */
[----:B------:R-:W-:Y:S01]  /*1d20*/  LOP3.LUT R8, R78, 0xf0f0f0f0, RZ, 0xc0, !PT ;  /* 0xf0f0f0f04e087812 */ /* 0x000fe200078ec0ff */
[----:B------:R-:W-:Y:S05]  /*1d30*/  WARPSYNC.ALL ;  /* 0x0000000000007948 */ /* 0x000fea0003800000 */
[----:B------:R-:W-:Y:S01]  /*1d40*/  LOP3.LUT R0, R0, 0xf0f0f0f0, RZ, 0xc0, !PT ;  /* 0xf0f0f0f000007812 */ /* 0x000fe200078ec0ff */
[----:B------:R-:W-:Y:S01]  /*1d50*/  UIADD3 UR4, UR36, 0x2, URZ ;  /* 0x0000000224047890 */ /* 0x000fe2000fffe03f */
[----:B------:R-:W-:Y:S01]  /*1d60*/  LOP3.LUT R6, R3, 0xf0f0f0f0, RZ, 0xc0, !PT ;  /* 0xf0f0f0f003067812 */ /* 0x000fe200078ec0ff */
[----:B------:R-:W-:Y:S01]  /*1d70*/  UMOV UR7, 0x40000040 ;  /* 0x4000004000077882 */ /* 0x000fe20000000000 */
[----:B------:R-:W-:Y:S01]  /*1d80*/  PRMT R5, R4, 0xba98, R4 ;  /* 0x0000ba9804057816 */ /* 0x000fe20000000004 */
[----:B------:R-:W-:Y:S01]  /*1d90*/  BSSY B6, `(.L_x_27) ;  /* 0x000002f000067945 */ /* 0x000fe20003800000 */
[----:B------:R-:W-:-:S02]  /*1da0*/  PRMT R9, R8, 0xba98, R8 ;  /* 0x0000ba9808097816 */ /* 0x000fc40000000008 */
[----:B------:R-:W-:Y:S01]  /*1db0*/  PRMT R3, R0, 0xba98, R0 ;  /* 0x0000ba9800037816 */ /* 0x000fe20000000000 */
[----:B------:R-:W-:Y:S01]  /*1dc0*/  UMOV UR6, UR4 ;  /* 0x0000000400067c82 */ /* 0x000fe20008000000 */
[----:B------:R-:W-:Y:S02]  /*1dd0*/  PRMT R7, R6, 0xba98, R6 ;  /* 0x0000ba9806077816 */ /* 0x000fe40000000006 */
[----:B------:R-:W-:Y:S02]  /*1de0*/  LOP3.LUT R5, R5, 0xf0f0f0f0, RZ, 0xc0, !PT ;  /* 0xf0f0f0f005057812 */ /* 0x000fe400078ec0ff */
[----:B------:R-:W-:Y:S02]  /*1df0*/  LOP3.LUT R9, R9, 0xf0f0f0f0, RZ, 0xc0, !PT ;  /* 0xf0f0f0f009097812 */ /* 0x000fe400078ec0ff */
[----:B------:R-:W-:Y:S02]  /*1e00*/  LOP3.LUT R3, R3, 0xf0f0f0f0, RZ, 0xc0, !PT ;  /* 0xf0f0f0f003037812 */ /* 0x000fe400078ec0ff */
[----:B------:R-:W-:-:S02]  /*1e10*/  LOP3.LUT R7, R7, 0xf0f0f0f0, RZ, 0xc0, !PT ;  /* 0xf0f0f0f007077812 */ /* 0x000fc400078ec0ff */
[----:B------:R-:W-:Y:S02]  /*1e20*/  LEA.HI R4, R4, R5, RZ, 0x1c ;  /* 0x0000000504047211 */ /* 0x000fe400078fe0ff */
[----:B------:R-:W-:Y:S02]  /*1e30*/  LEA.HI R8, R8, R9, RZ, 0x1c ;  /* 0x0000000908087211 */ /* 0x000fe400078fe0ff */
[----:B------:R-:W-:Y:S02]  /*1e40*/  LEA.HI R3, R0, R3, RZ, 0x1c ;  /* 0x0000000300037211 */ /* 0x000fe400078fe0ff */
[----:B------:R-:W-:Y:S02]  /*1e50*/  LEA.HI R7, R6, R7, RZ, 0x1c ;  /* 0x0000000706077211 */ /* 0x000fe400078fe0ff */
[C-C-:B------:R-:W-:Y:S02]  /*1e60*/  PRMT R72, R3.reuse, 0x5140, R4.reuse ;  /* 0x0000514003487816 */ /* 0x140fe40000000004 */
[----:B------:R-:W-:-:S02]  /*1e70*/  PRMT R73, R3, 0x7362, R4 ;  /* 0x0000736203497816 */ /* 0x000fc40000000004 */
[C-C-:B------:R-:W-:Y:S02]  /*1e80*/  PRMT R74, R7.reuse, 0x5140, R8.reuse ;  /* 0x00005140074a7816 */ /* 0x140fe40000000008 */
[----:B------:R-:W-:Y:S02]  /*1e90*/  PRMT R75, R7, 0x7362, R8 ;  /* 0x00007362074b7816 */ /* 0x000fe40000000008 */
[----:B------:R-:W-:Y:S02]  /*1ea0*/  SHF.R.U64 R0, R68, 0x3, R69 ;  /* 0x0000000344007819 */ /* 0x000fe40000001245 */
[----:B------:R-:W-:Y:S01]  /*1eb0*/  WARPGROUP.ARRIVE ;  /* 0x00000000000079c5 */ /* 0x000fe20000000000 */
[----:B------:R-:W-:Y:S02]  /*1ec0*/  LEA R5, R71, 0x80, 0x2 ;  /* 0x0000008047057811 */ /* 0x000fe400078e10ff */
[----:B------:R-:W-:-:S03]  /*1ed0*/  IADD3 R0, R59, UR43, R0 ;  /* 0x0000002b3b007c10 */ /* 0x000fc6000fffe000 */
[----:B------:R-:W-:Y:S01]  /*1ee0*/  IGMMA.64x64x32.S8.S8 R24, R72, gdesc[UR4], R24, gsb0 ;  /* 0x01e0000448187df1 */ /* 0x000fe20008041018 */
[----:B------:R-:W-:-:S05]  /*1ef0*/  IMAD.IADD R5, R5, 0x1, R60 ;  /* 0x0000000105057824 */ /* 0x000fca00078e023c */
[----:B------:R-:W-:Y:S01]  /*1f00*/  LOP3.LUT P0, RZ, R5, 0x4, RZ, 0xc0, !PT ;  /* 0x0000000405ff7812 */ /* 0x000fe2000780c0ff */
[----:B------:R-:W-:Y:S02]  /*1f10*/  WARPGROUP.DEPBAR.LE gsb0, 0x0 ;  /* 0x00008000000079c5 */ /* 0x000fe40000010000 */
[----:B------:R-:W-:Y:S04]  /*1f20*/  LDS.U16 R3, [R0+0x200] ;  /* 0x0002000000037984 */ /* 0x000fe80000000400 */
[----:B------:R-:W0:Y:S04]  /*1f30*/  LDS.U16 R4, [R0] ;  /* 0x0000000000047984 */ /* 0x000e280000000400 */
[----:B------:R1:W2:Y:S04]  /*1f40*/  LDS.U16 R69, [R0+0x8] ;  /* 0x0000080000457984 */ /* 0x0002a80000000400 */
[----:B------:R1:W3:Y:S01]  /*1f50*/  LDS.U16 R70, [R0+0x208] ;  /* 0x0002080000467984 */ /* 0x0002e20000000400 */
[----:B0-----:R-:W-:Y:S01]  /*1f60*/  PRMT R68, R4, 0x5410, R3 ;  /* 0x0000541004447816 */ /* 0x001fe20000000003 */
[----:B-1----:R-:W-:Y:S06]  /*1f70*/  @!P0 BRA `(.L_x_28) ;  /* 0x0000000000408947 */ /* 0x002fec0003800000 */
        /* <DEDUP_REMOVED lines=16> */
.L_x_28:
[----:B------:R-:W-:Y:S05]  /*2080*/  BSYNC B6 ;  /* 0x0000000000067941 */ /* 0x000fea0003800000 */
.L_x_27:
[----:B------:R-:W-:Y:S01]  /*2090*/  IMAD.IADD R4, R62, 0x1, R71 ;  /* 0x000000013e047824 */ /* 0x000fe200078e0247 */
[----:B--23--:R-:W-:Y:S01]  /*20a0*/  PRMT R3, R69, 0x5410, R70 ;  /* 0x0000541045037816 */ /* 0x00cfe20000000046 */
[----:B------:R-:W-:Y:S01]  /*20b0*/  IMAD.SHL.U32 R0, R68, 0x10, RZ ;  /* 0x0000001044007824 */ /* 0x000fe200078e00ff */
[----:B------:R-:W-:Y:S05]  /*20c0*/  WARPSYNC.ALL ;  /* 0x0000000000007948 */ /* 0x000fea0003800000 */
[----:B------:R-:W-:Y:S01]  /*20d0*/  IMAD.WIDE R4, R4, 0x4, RZ ;  /* 0x0000000404047825 */ /* 0x000fe200078e02ff */
[----:B------:R-:W-:Y:S01]  /*20e0*/  LOP3.LUT R0, R0, 0xf0f0f0f0, RZ, 0xc0, !PT ;  /* 0xf0f0f0f000007812 */ /* 0x000fe200078ec0ff */
[----:B------:R-:W-:Y:S01]  /*20f0*/  UIADD3 UR4, UR36, 0x4, URZ ;  /* 0x0000000424047890 */ /* 0x000fe2000fffe03f */
[C---:B------:R-:W-:Y:S01]  /*2100*/  LOP3.LUT R8, R3.reuse, 0xf0f0f0f0, RZ, 0xc0, !PT ;  /* 0xf0f0f0f003087812 */ /* 0x040fe200078ec0ff */
[----:B------:R-:W-:Y:S01]  /*2110*/  IMAD.SHL.U32 R6, R3, 0x10, RZ ;  /* 0x0000001003067824 */ /* 0x000fe200078e00ff */
[----:B------:R-:W-:Y:S01]  /*2120*/  SHF.R.U64 R10, R4, 0x3, R5 ;  /* 0x00000003040a7819 */ /* 0x000fe20000001205 */
[----:B------:R-:W-:Y:S01]  /*2130*/  UMOV UR7, 0x40000040 ;  /* 0x4000004000077882 */ /* 0x000fe20000000000 */
[----:B------:R-:W-:-:S02]  /*2140*/  LOP3.LUT R4, R68, 0xf0f0f0f0, RZ, 0xc0, !PT ;  /* 0xf0f0f0f044047812 */ /* 0x000fc400078ec0ff */
[----:B------:R-:W-:Y:S01]  /*2150*/  LOP3.LUT R6, R6, 0xf0f0f0f0, RZ, 0xc0, !PT ;  /* 0xf0f0f0f006067812 */ /* 0x000fe200078ec0ff */
[----:B------:R-:W-:Y:S01]  /*2160*/  UMOV UR6, UR4 ;  /* 0x0000000400067c82 */ /* 0x000fe20008000000 */
[----:B------:R-:W-:Y:S01]  /*2170*/  PRMT R5, R4, 0xba98, R4 ;  /* 0x0000ba9804057816 */ /* 0x000fe20000000004 */
[----:B------:R-:W-:Y:S01]  /*2180*/  UIADD3 UR4, UR36, 0x6, URZ ;  /* 0x0000000624047890 */ /* 0x000fe2000fffe03f */
[----:B------:R-:W-:Y:S02]  /*2190*/  PRMT R3, R0, 0xba98, R0 ;  /* 0x0000ba9800037816 */ /* 0x000fe40000000000 */
[----:B------:R-:W-:Y:S02]  /*21a0*/  PRMT R9, R8, 0xba98, R8 ;  /* 0x0000ba9808097816 */ /* 0x000fe40000000008 */
[----:B------:R-:W-:Y:S02]  /*21b0*/  PRMT R7, R6, 0xba98, R6 ;  /* 0x0000ba9806077816 */ /* 0x000fe40000000006 */
[----:B------:R-:W-:-:S02]  /*21c0*/  LOP3.LUT R5, R5, 0xf0f0f0f0, RZ, 0xc0, !PT ;  /* 0xf0f0f0f005057812 */ /* 0x000fc400078ec0ff */
[----:B------:R-:W-:Y:S02]  /*21d0*/  LOP3.LUT R3, R3, 0xf0f0f0f0, RZ, 0xc0, !PT ;  /* 0xf0f0f0f003037812 */ /* 0x000fe400078ec0ff */
[----:B------:R-:W-:Y:S02]  /*21e0*/  LOP3.LUT R9, R9, 0xf0f0f0f0, RZ, 0xc0, !PT ;  /* 0xf0f0f0f009097812 */ /* 0x000fe400078ec0ff */
[----:B------:R-:W-:Y:S02]  /*21f0*/  LOP3.LUT R7, R7, 0xf0f0f0f0, RZ, 0xc0, !PT ;  /* 0xf0f0f0f007077812 */ /* 0x000fe400078ec0ff */
[----:B------:R-:W-:Y:S02]  /*2200*/  LEA.HI R4, R4, R5, RZ, 0x1c ;  /* 0x0000000504047211 */ /* 0x000fe400078fe0ff */
[----:B------:R-:W-:Y:S02]  /*2210*/  LEA.HI R3, R0, R3, RZ, 0x1c ;  /* 0x0000000300037211 */ /* 0x000fe400078fe0ff */
[----:B------:R-:W-:-:S02]  /*2220*/  LEA.HI R8, R8, R9, RZ, 0x1c ;  /* 0x0000000908087211 */ /* 0x000fc400078fe0ff */
[----:B------:R-:W-:Y:S02]  /*2230*/  LEA.HI R7, R6, R7, RZ, 0x1c ;  /* 0x0000000706077211 */ /* 0x000fe400078fe0ff */
[----:B------:R-:W-:Y:S02]  /*2240*/  IADD3 R0, R59, UR43, R10 ;  /* 0x0000002b3b007c10 */ /* 0x000fe4000fffe00a */
[C-C-:B------:R-:W-:Y:S02]  /*2250*/  PRMT R72, R3.reuse, 0x5140, R4.reuse ;  /* 0x0000514003487816 */ /* 0x140fe40000000004 */
[----:B------:R-:W-:Y:S02]  /*2260*/  PRMT R73, R3, 0x7362, R4 ;  /* 0x0000736203497816 */ /* 0x000fe40000000004 */
[C-C-:B------:R-:W-:Y:S01]  /*2270*/  PRMT R74, R7.reuse, 0x5140, R8.reuse ;  /* 0x00005140074a7816 */ /* 0x140fe20000000008 */
[----:B------:R-:W-:Y:S01]  /*2280*/  LDS.U16 R3, [R0+0x200] ;  /* 0x0002000000037984 */ /* 0x000fe20000000400 */
[----:B------:R-:W-:-:S03]  /*2290*/  PRMT R75, R7, 0x7362, R8 ;  /* 0x00007362074b7816 */ /* 0x000fc60000000008 */
[----:B------:R-:W0:Y:S01]  /*22a0*/  LDS.U16 R4, [R0] ;  /* 0x0000000000047984 */ /* 0x000e220000000400 */
[----:B------:R-:W-:-:S06]  /*22b0*/  WARPGROUP.ARRIVE ;  /* 0x00000000000079c5 */ /* 0x000fcc0000000000 */
[----:B------:R-:W-:Y:S01]  /*22c0*/  IGMMA.64x64x32.S8.S8 R24, R72, gdesc[UR4], R24, gsb0 ;  /* 0x01e0000448187df1 */ /* 0x000fe20008041018 */
[----:B------:R-:W-:Y:S01]  /*22d0*/  UMOV UR6, UR4 ;  /* 0x0000000400067c82 */ /* 0x000fe20008000000 */
[----:B------:R-:W-:Y:S01]  /*22e0*/  UMOV UR7, 0x40000040 ;  /* 0x4000004000077882 */ /* 0x000fe20000000000 */
[----:B0-----:R-:W-:-:S05]  /*22f0*/  PRMT R3, R4, 0x5410, R3 ;  /* 0x0000541004037816 */ /* 0x001fca0000000003 */
[----:B------:R-:W-:-:S05]  /*2300*/  IMAD.SHL.U32 R4, R3, 0x10, RZ ;  /* 0x0000001003047824 */ /* 0x000fca00078e00ff */
[----:B------:R-:W-:Y:S01]  /*2310*/  LOP3.LUT R4, R4, 0xf0f0f0f0, RZ, 0xc0, !PT ;  /* 0xf0f0f0f004047812 */ /* 0x000fe200078ec0ff */
[----:B------:R-:W-:Y:S02]  /*2320*/  WARPGROUP.DEPBAR.LE gsb0, 0x0 ;  /* 0x00008000000079c5 */ /* 0x000fe40000010000 */
[----:B------:R-:W-:Y:S04]  /*2330*/  LDS.U16 R5, [R0+0x208] ;  /* 0x0002080000057984 */ /* 0x000fe80000000400 */
[----:B------:R-:W0:Y:S02]  /*2340*/  LDS.U16 R6, [R0+0x8] ;  /* 0x0000080000067984 */ /* 0x000e240000000400 */
[----:B0-----:R-:W-:Y:S02]  /*2350*/  PRMT R5, R6, 0x5410, R5 ;  /* 0x0000541006057816 */ /* 0x001fe40000000005 */
[----:B------:R-:W-:-:S02]  /*2360*/  LOP3.LUT R6, R3, 0xf0f0f0f0, RZ, 0xc0, !PT ;  /* 0xf0f0f0f003067812 */ /* 0x000fc400078ec0ff */
[C---:B------:R-:W-:Y:S01]  /*2370*/  LOP3.LUT R8, R5.reuse, 0xf0f0f0f0, RZ, 0xc0, !PT ;  /* 0xf0f0f0f005087812 */ /* 0x040fe200078ec0ff */
[----:B------:R-:W-:Y:S01]  /*2380*/  IMAD.SHL.U32 R7, R5, 0x10, RZ ;  /* 0x0000001005077824 */ /* 0x000fe200078e00ff */
[----:B------:R-:W-:Y:S02]  /*2390*/  PRMT R5, R6, 0xba98, R6 ;  /* 0x0000ba9806057816 */ /* 0x000fe40000000006 */
[----:B------:R-:W-:Y:S02]  /*23a0*/  PRMT R3, R4, 0xba98, R4 ;  /* 0x0000ba9804037816 */ /* 0x000fe40000000004 */
[----:B------:R-:W-:Y:S02]  /*23b0*/  LOP3.LUT R7, R7, 0xf0f0f0f0, RZ, 0xc0, !PT ;  /* 0xf0f0f0f007077812 */ /* 0x000fe400078ec0ff */
[----:B------:R-:W-:Y:S02]  /*23c0*/  PRMT R9, R8, 0xba98, R8 ;  /* 0x0000ba9808097816 */ /* 0x000fe40000000008 */
[----:B------:R-:W-:-:S02]  /*23d0*/  PRMT R0, R7, 0xba98, R7 ;  /* 0x0000ba9807007816 */ /* 0x000fc40000000007 */
[----:B------:R-:W-:Y:S02]  /*23e0*/  LOP3.LUT R5, R5, 0xf0f0f0f0, RZ, 0xc0, !PT ;  /* 0xf0f0f0f005057812 */ /* 0x000fe400078ec0ff */
[----:B------:R-:W-:Y:S02]  /*23f0*/  LOP3.LUT R3, R3, 0xf0f0f0f0, RZ, 0xc0, !PT ;  /* 0xf0f0f0f003037812 */ /* 0x000fe400078ec0ff */
[----:B------:R-:W-:Y:S02]  /*2400*/  LOP3.LUT R9, R9, 0xf0f0f0f0, RZ, 0xc0, !PT ;  /* 0xf0f0f0f009097812 */ /* 0x000fe400078ec0ff */
[----:B------:R-:W-:Y:S02]  /*2410*/  LOP3.LUT R0, R0, 0xf0f0f0f0, RZ, 0xc0, !PT ;  /* 0xf0f0f0f000007812 */ /* 0x000fe400078ec0ff */
[----:B------:R-:W-:Y:S02]  /*2420*/  LEA.HI R6, R6, R5, RZ, 0x1c ;  /* 0x0000000506067211 */ /* 0x000fe400078fe0ff */
[----:B------:R-:W-:-:S02]  /*2430*/  LEA.HI R3, R4, R3, RZ, 0x1c ;  /* 0x0000000304037211 */ /* 0x000fc400078fe0ff */
[----:B------:R-:W-:Y:S02]  /*2440*/  LEA.HI R9, R8, R9, RZ, 0x1c ;  /* 0x0000000908097211 */ /* 0x000fe400078fe0ff */
[----:B------:R-:W-:Y:S02]  /*2450*/  LEA.HI R0, R7, R0, RZ, 0x1c ;  /* 0x0000000007007211 */ /* 0x000fe400078fe0ff */
[C-C-:B------:R-:W-:Y:S02]  /*2460*/  PRMT R72, R3.reuse, 0x5140, R6.reuse ;  /* 0x0000514003487816 */ /* 0x140fe40000000006 */
[----:B------:R-:W-:Y:S02]  /*2470*/  PRMT R73, R3, 0x7362, R6 ;  /* 0x0000736203497816 */ /* 0x000fe40000000006 */
[C-C-:B------:R-:W-:Y:S02]  /*2480*/  PRMT R74, R0.reuse, 0x5140, R9.reuse ;  /* 0x00005140004a7816 */ /* 0x140fe40000000009 */
[----:B------:R-:W-:-:S02]  /*2490*/  PRMT R75, R0, 0x7362, R9 ;  /* 0x00007362004b7816 */ /* 0x000fc40000000009 */
[----:B------:R-:W0:Y:S02]  /*24a0*/  LDC R0, c[0x0][0x28c] ;  /* 0x0000a300ff007b82 */ /* 0x000e240000000800 */
[----:B------:R-:W-:-:S06]  /*24b0*/  WARPGROUP.ARRIVE ;  /* 0x00000000000079c5 */ /* 0x000fcc0000000000 */
[----:B------:R-:W-:Y:S01]  /*24c0*/  IGMMA.64x64x32.S8.S8 R24, R72, gdesc[UR4], R24, gsb0 ;  /* 0x01e0000448187df1 */ /* 0x000fe20008041018 */
[----:B0-----:R-:W-:Y:S02]  /*24d0*/  ISETP.GE.AND P0, PT, R0, 0x81, PT ;  /* 0x000000810000780c */ /* 0x001fe40003f06270 */
[----:B------:R-:W-:-:S11]  /*24e0*/  WARPGROUP.DEPBAR.LE gsb0, 0x0 ;  /* 0x00008000000079c5 */ /* 0x000fd60000010000 */
[----:B------:R-:W-:Y:S05]  /*24f0*/  @!P0 BRA `(.L_x_29) ;  /* 0x0000000400a88947 */ /* 0x000fea0003800000 */
[----:B------:R-:W-:-:S13]  /*2500*/  ISETP.NE.AND P6, PT, R79, 0x3, PT ;  /* 0x000000034f00780c */ /* 0x000fda0003fc5270 */
[----:B------:R-:W-:Y:S05]  /*2510*/  @!P6 BRA `(.L_x_30) ;  /* 0x000000000004e947 */ /* 0x000fea0003800000 */
[----:B------:R-:W-:Y:S01]  /*2520*/  BPT.TRAP 0x1 ;  /* 0x000000040000795c */ /* 0x000fe20000300000 */
.L_x_30:
[----:B------:R-:W-:-:S13]  /*2530*/  ISETP.NE.AND P0, PT, R76, RZ, PT ;  /* 0x000000ff4c00720c */ /* 0x000fda0003f05270 */
[----:B------:R-:W-:Y:S05]  /*2540*/  @P0 BRA `(.L_x_31) ;  /* 0x0000000000280947 */ /* 0x000fea0003800000 */
[----:B------:R-:W-:-:S04]  /*2550*/  UIADD3 UR4, UR41, 0x1, URZ ;  /* 0x0000000129047890 */ /* 0x000fc8000fffe03f */
[----:B------:R-:W-:-:S04]  /*2560*/  UISETP.NE.AND UP0, UPT, UR4, 0xe, UPT ;  /* 0x0000000e0400788c */ /* 0x000fc8000bf05270 */
[----:B------:R-:W-:Y:S02]  /*2570*/  USEL UR5, URZ, 0x1, UP0 ;  /* 0x000000013f057887 */ /* 0x000fe40008000000 */
[----:B------:R-:W-:Y:S02]  /*2580*/  USEL UR4, UR4, URZ, UP0 ;  /* 0x0000003f04047287 */ /* 0x000fe40008000000 */
[----:B------:R-:W-:Y:S02]  /*2590*/  ULOP3.LUT UR5, UR40, UR5, URZ, 0x3c, !UPT ;  /* 0x0000000528057292 */ /* 0x000fe4000f8e3c3f */
[----:B------:R-:W-:-:S04]  /*25a0*/  ULEA UR4, UR4, UR43, 0x3 ;  /* 0x0000002b04047291 */ /* 0x000fc8000f8e183f */
[----:B------:R-:W-:-:S05]  /*25b0*/  IMAD.U32 R0, RZ, RZ, UR5 ;  /* 0x00000005ff007e24 */ /* 0x000fca000f8e00ff */
[----:B------:R-:W-:-:S04]  /*25c0*/  SHF.L.U32 R0, R0, 0x1f, RZ ;  /* 0x0000001f00007819 */ /* 0x000fc800000006ff */
[----:B------:R-:W0:Y:S02]  /*25d0*/  SYNCS.PHASECHK.TRANS64.TRYWAIT P0, [UR4], R0 ;  /* 0x00000000ff0075a7 */ /* 0x000e240008000144 */
[----:B0-----:R-:W-:Y:S05]  /*25e0*/  @!P0 BRA `(.L_x_32) ;  /* 0x0000006800648947 */ /* 0x001fea0003800000 */
.L_x_31:
[----:B------:R-:W-:Y:S01]  /*25f0*/  UIADD3 UR4, UR41, 0x1, URZ ;  /* 0x0000000129047890 */ /* 0x000fe2000fffe03f */
[----:B------:R-:W-:Y:S03]  /*2600*/  BSSY B6, `(.L_x_33) ;  /* 0x0000018000067945 */ /* 0x000fe60003800000 */
[----:B------:R-:W-:-:S04]  /*2610*/  UISETP.NE.AND UP0, UPT, UR4, 0xe, UPT ;  /* 0x0000000e0400788c */ /* 0x000fc8000bf05270 */
[----:B------:R-:W-:-:S04]  /*2620*/  USEL UR45, UR4, URZ, UP0 ;  /* 0x0000003f042d7287 */ /* 0x000fc80008000000 */
[----:B------:R-:W-:-:S04]  /*2630*/  USHF.L.U32 UR45, UR45, 0xe, URZ ;  /* 0x0000000e2d2d7899 */ /* 0x000fc8000800063f */
[----:B------:R-:W-:-:S06]  /*2640*/  UIMAD.WIDE UR36, UR45, 0x4, URZ ;  /* 0x000000042d2478a5 */ /* 0x000fcc000f8e023f */
[----:B------:R-:W-:-:S04]  /*2650*/  LOP3.LUT R65, R60, UR36, RZ, 0xfc, !PT ;  /* 0x000000243c417c12 */ /* 0x000fc8000f8efcff */
[----:B------:R-:W-:-:S13]  /*2660*/  LOP3.LUT P0, RZ, R65, 0x4, RZ, 0xc0, !PT ;  /* 0x0000000441ff7812 */ /* 0x000fda000780c0ff */
[----:B------:R-:W-:Y:S05]  /*2670*/  @!P0 BRA `(.L_x_34) ;  /* 0x0000000000408947 */ /* 0x000fea0003800000 */
[----:B0-----:R-:W-:Y:S01]  /*2680*/  MOV R0, 0x0 ;  /* 0x0000000000007802 */ /* 0x001fe20000000f00 */
        /* <DEDUP_REMOVED lines=15> */
.L_x_34:
[----:B------:R-:W-:Y:S05]  /*2780*/  BSYNC B6 ;  /* 0x0000000000067941 */ /* 0x000fea0003800000 */
.L_x_33:
[----:B------:R-:W-:Y:S01]  /*2790*/  IMAD.U32 R5, RZ, RZ, UR37 ;  /* 0x00000025ff057e24 */ /* 0x000fe2000f8e00ff */
[----:B------:R-:W-:Y:S01]  /*27a0*/  BSSY B6, `(.L_x_35) ;  /* 0x000001f000067945 */ /* 0x000fe20003800000 */
[----:B------:R-:W-:Y:S02]  /*27b0*/  IMAD.U32 R4, RZ, RZ, UR36 ;  /* 0x00000024ff047e24 */ /* 0x000fe4000f8e00ff */
[----:B------:R-:W-:Y:S01]  /*27c0*/  IMAD.MOV.U32 R4, RZ, RZ, R60 ;  /* 0x000000ffff047224 */ /* 0x000fe200078e003c */
[----:B0-----:R-:W-:Y:S01]  /*27d0*/  SHF.R.U64 R0, R65, 0x3, R5 ;  /* 0x0000000341007819 */ /* 0x001fe20000001205 */
[----:B------:R-:W-:Y:S02]  /*27e0*/  VIADD R65, R62, UR45 ;  /* 0x0000002d3e417c36 */ /* 0x000fe40008000000 */
[----:B------:R-:W-:Y:S01]  /*27f0*/  IMAD.MOV.U32 R5, RZ, RZ, RZ ;  /* 0x000000ffff057224 */ /* 0x000fe200078e00ff */
[----:B------:R-:W-:Y:S01]  /*2800*/  IADD3 R0, R59, UR43, R0 ;  /* 0x0000002b3b007c10 */ /* 0x000fe2000fffe000 */
[----:B------:R-:W-:-:S04]  /*2810*/  IMAD.WIDE R64, R65, 0x4, R4 ;  /* 0x0000000441407825 */ /* 0x000fc800078e0204 */
[----:B------:R-:W-:Y:S01]  /*2820*/  LDS.U16 R3, [R0+0x200] ;  /* 0x0002000000037984 */ /* 0x000fe20000000400 */
[----:B------:R-:W-:-:S03]  /*2830*/  LOP3.LUT P0, RZ, R64, 0x4, RZ, 0xc0, !PT ;  /* 0x0000000440ff7812 */ /* 0x000fc6000780c0ff */
        /* <DEDUP_REMOVED lines=21> */
.L_x_36:
[----:B------:R-:W-:Y:S05]  /*2990*/  BSYNC B6 ;  /* 0x0000000000067941 */ /* 0x000fea0003800000 */
.L_x_35:
        /* <DEDUP_REMOVED lines=31> */
[----:B-1----:R-:W-:-:S07]  /*2b90*/  PRMT R78, R3, 0x5410, R78 ;  /* 0x00005410034e7816 */ /* 0x002fce000000004e */
.L_x_29:
[----:B------:R-:W-:-:S06]  /*2ba0*/  UISETP.NE.AND UP0, UPT, UR42, 0x1, UPT ;  /* 0x000000012a00788c */ /* 0x000fcc000bf05270 */
[----:B------:R-:W-:-:S13]  /*2bb0*/  PLOP3.LUT P0, PT, PT, PT, UP0, 0x80, 0x0 ;  /* 0x000000000000781c */ /* 0x000fda0003f0f008 */
[----:B------:R-:W-:Y:S05]  /*2bc0*/  @!P0 BRA `(.L_x_37) ;  /* 0x0000001c00608947 */ /* 0x000fea0003800000 */
[----:B------:R-:W-:Y:S02]  /*2bd0*/  ULDC UR4, c[0x0][0x28c] ;  /* 0x0000a30000047ab9 */ /* 0x000fe40000000800 */
[----:B------:R-:W-:-:S06]  /*2be0*/  UISETP.GT.AND UP0, UPT, UR4, 0x100, UPT ;  /* 0x000001000400788c */ /* 0x000fcc000bf04270 */
[----:B------:R-:W-:-:S05]  /*2bf0*/  PLOP3.LUT P0, PT, PT, PT, UP0, 0x80, 0x0 ;  /* 0x000000000000781c */ /* 0x000fca0003f0f008 */
[----:B------:R-:W-:Y:S02]  /*2c00*/  @!UP0 UIADD3 UR4, UR41, 0x1, URZ ;  /* 0x0000000129048890 */ /* 0x000fe4000fffe03f */
[----:B------:R-:W-:Y:S02]  /*2c10*/  @!UP0 UMOV UR36, UR41 ;  /* 0x0000002900248c82 */ /* 0x000fe40008000000 */
[----:B------:R-:W-:-:S04]  /*2c20*/  @!UP0 UISETP.NE.AND UP1, UPT, UR4, 0xe, UPT ;  /* 0x0000000e0400888c */ /* 0x000fc8000bf25270 */
[----:B------:R-:W-:-:S04]  /*2c30*/  @!UP0 USEL UR4, UR4, URZ, UP1 ;  /* 0x0000003f04048287 */ /* 0x000fc80008800000 */
[----:B------:R-:W-:Y:S02]  /*2c40*/  @!UP0 USHF.L.U32 UR5, UR4, 0xe, URZ ;  /* 0x0000000e04058899 */ /* 0x000fe4000800063f */
[----:B------:R-:W-:-:S04]  /*2c50*/  @!P0 IMAD.U32 R71, RZ, RZ, UR4 ;  /* 0x00000004ff478e24 */ /* 0x000fc8000f8e00ff */
[----:B------:R-:W-:Y:S01]  /*2c60*/  @!P0 IMAD.U32 R72, RZ, RZ, UR5 ;  /* 0x00000005ff488e24 */ /* 0x000fe2000f8e00ff */
[----:B------:R-:W-:Y:S06]  /*2c70*/  @!P0 BRA `(.L_x_38) ;  /* 0x0000001000988947 */ /* 0x000fec0003800000 */
[----:B------:R-:W-:Y:S02]  /*2c80*/  UIADD3 UR4, UR41, 0x1, URZ ;  /* 0x0000000129047890 */ /* 0x000fe4000fffe03f */
[----:B------:R-:W-:Y:S02]  /*2c90*/  UIADD3 UR6, UR42, -0x1, URZ ;  /* 0xffffffff2a067890 */ /* 0x000fe4000fffe03f */
[----:B------:R-:W-:Y:S01]  /*2ca0*/  UISETP.NE.AND UP0, UPT, UR4, 0xe, UPT ;  /* 0x0000000e0400788c */ /* 0x000fe2000bf05270 */
[----:B------:R-:W-:-:S03]  /*2cb0*/  UMOV UR36, UR41 ;  /* 0x0000002900247c82 */ /* 0x000fc60008000000 */
[----:B------:R-:W-:Y:S01]  /*2cc0*/  USEL UR5, URZ, 0x1, UP0 ;  /* 0x000000013f057887 */ /* 0x000fe20008000000 */
[----:B------:R-:W-:Y:S01]  /*2cd0*/  IMAD.U32 R76, RZ, RZ, UR6 ;  /* 0x00000006ff4c7e24 */ /* 0x000fe2000f8e00ff */
[----:B------:R-:W-:Y:S02]  /*2ce0*/  USEL UR4, UR4, URZ, UP0 ;  /* 0x0000003f04047287 */ /* 0x000fe40008000000 */
[----:B------:R-:W-:-:S04]  /*2cf0*/  ULOP3.LUT UR5, UR40, UR5, URZ, 0x3c, !UPT ;  /* 0x0000000528057292 */ /* 0x000fc8000f8e3c3f */
[----:B------:R-:W-:Y:S02]  /*2d00*/  IMAD.U32 R80, RZ, RZ, UR4 ;  /* 0x00000004ff507e24 */ /* 0x000fe4000f8e00ff */
[----:B------:R-:W-:-:S07]  /*2d10*/  IMAD.U32 R70, RZ, RZ, UR5 ;  /* 0x00000005ff467e24 */ /* 0x000fce000f8e00ff */
.L_x_52:
[----:B------:R-:W-:Y:S01]  /*2d20*/  IMAD.MOV.U32 R69, RZ, RZ, 0x40000040 ;  /* 0x40000040ff457424 */ /* 0x000fe200078e00ff */
[----:B------:R-:W-:Y:S01]  /*2d30*/  LEA R68, R80, UR44, 0x9 ;  /* 0x0000002c50447c11 */ /* 0x000fe2000f8e48ff */
[----:B------:R-:W-:Y:S05]  /*2d40*/  YIELD ;  /* 0x0000000000007946 */ /* 0x000fea0003800000 */
[----:B------:R-:W-:Y:S05]  /*2d50*/  WARPSYNC.ALL ;  /* 0x0000000000007948 */ /* 0x000fea0003800000 */
[----:B------:R-:W-:Y:S01]  /*2d60*/  R2UR UR6, R68 ;  /* 0x00000000440672ca */ /* 0x000fe200000e0000 */
[----:B------:R-:W-:Y:S01]  /*2d70*/  WARPGROUP.ARRIVE ;  /* 0x00000000000079c5 */ /* 0x000fe20000000000 */
[----:B------:R-:W-:Y:S01]  /*2d80*/  R2UR UR7, R69 ;  /* 0x00000000450772ca */ /* 0x000fe200000e0000 */
[----:B------:R-:W-:Y:S01]  /*2d90*/  VIADD R71, R80, 0x1 ;  /* 0x0000000150477836 */ /* 0x000fe20000000000 */
[----:B------:R-:W-:-:S04]  /*2da0*/  ISETP.NE.AND P1, PT, R79, 0x3, PT ;  /* 0x000000034f00780c */ /* 0x000fc80003f25270 */
[----:B------:R-:W-:-:S04]  /*2db0*/  ISETP.NE.AND P0, PT, R71, 0xe, PT ;  /* 0x0000000e4700780c */ /* 0x000fc80003f05270 */
[----:B------:R-:W-:Y:S02]  /*2dc0*/  SEL R3, RZ, 0x1, P0 ;  /* 0x00000001ff037807 */ /* 0x000fe40000000000 */
[----:B------:R-:W-:Y:S01]  /*2dd0*/  SEL R71, R71, RZ, P0 ;  /* 0x000000ff47477207 */ /* 0x000fe20000000000 */
[----:B------:R-:W-:Y:S01]  /*2de0*/  IGMMA.64x64x32.S8.S8 R24, R64, gdesc[UR4], R24, gsb0 ;  /* 0x01e0000440187df1 */ /* 0x000fe20008041018 */
[----:B------:R-:W-:Y:S02]  /*2df0*/  LOP3.LUT R70, R70, R3, RZ, 0x3c, !PT ;  /* 0x0000000346467212 */ /* 0x000fe400078e3cff */
[----:B------:R-:W-:Y:S02]  /*2e00*/  WARPGROUP.DEPBAR.LE gsb0, 0x0 ;  /* 0x00008000000079c5 */ /* 0x000fe40000010000 */
[----:B------:R-:W-:Y:S05]  /*2e10*/  @!P1 BRA `(.L_x_39) ;  /* 0x0000000000049947 */ /* 0x000fea0003800000 */
[----:B------:R-:W-:Y:S01]  /*2e20*/  BPT.TRAP 0x1 ;  /* 0x000000040000795c */ /* 0x000fe20000300000 */
.L_x_39:
[----:B------:R-:W-:Y:S01]  /*2e30*/  LEA R0, R71, UR43, 0x3 ;  /* 0x0000002b47007c11 */ /* 0x000fe2000f8e18ff */
[----:B------:R-:W-:Y:S01]  /*2e40*/  IMAD R67, R80, 0x4000, R63 ;  /* 0x0000400050437824 */ /* 0x000fe200078e023f */
[----:B------:R-:W-:-:S03]  /*2e50*/  SHF.L.U32 R3, R70, 0x1f, RZ ;  /* 0x0000001f46037819 */ /* 0x000fc600000006ff */
[----:B------:R-:W-:Y:S01]  /*2e60*/  IMAD.WIDE R64, R67, 0x4, RZ ;  /* 0x0000000443407825 */ /* 0x000fe200078e02ff */
[----:B------:R-:W0:Y:S02]  /*2e70*/  SYNCS.PHASECHK.TRANS64.TRYWAIT P0, [R0+URZ], R3 ;  /* 0x00000003000075a7 */ /* 0x000e24000800017f */
[----:B------:R-:W-:Y:S02]  /*2e80*/  LOP3.LUT R81, R64, R60, RZ, 0xfc, !PT ;  /* 0x0000003c40517212 */ /* 0x000fe400078efcff */
        /* <DEDUP_REMOVED lines=19> */
.L_x_40:
[----:B------:R-:W-:Y:S01]  /*2fc0*/  IMAD.MOV.U32 R5, RZ, RZ, 0x40000040 ;  /* 0x40000040ff057424 */ /* 0x000fe200078e00ff */
[----:B------:R-:W-:Y:S05]  /*2fd0*/  WARPSYNC.ALL ;  /* 0x0000000000007948 */ /* 0x000fea0003800000 */
[----:B------:R-:W-:Y:S01]  /*2fe0*/  IMAD.SHL.U32 R0, R77, 0x10, RZ ;  /* 0x000000104d007824 */ /* 0x000fe200078e00ff */
[----:B------:R-:W-:Y:S01]  /*2ff0*/  R2UR UR7, R5 ;  /* 0x00000000050772ca */ /* 0x000fe200000e0000 */
[----:B------:R-:W-:Y:S01]  /*3000*/  IMAD.SHL.U32 R3, R78, 0x10, RZ ;  /* 0x000000104e037824 */ /* 0x000fe200078e00ff */
[----:B------:R-:W-:Y:S01]  /*3010*/  LOP3.LUT R77, R77, 0xf0f0f0f0, RZ, 0xc0, !PT ;  /* 0xf0f0f0f04d4d7812 */ /* 0x000fe200078ec0ff */
[----:B------:R-:W-:Y:S01]  /*3020*/  VIADD R4, R68, 0x2 ;  /* 0x0000000244047836 */ /* 0x000fe20000000000 */
[----:B------:R-:W-:-:S02]  /*3030*/  LOP3.LUT R0, R0, 0xf0f0f0f0, RZ, 0xc0, !PT ;  /* 0xf0f0f0f000007812 */ /* 0x000fc400078ec0ff */
[----:B------:R-:W-:Y:S02]  /*3040*/  LOP3.LUT R78, R78, 0xf0f0f0f0, RZ, 0xc0, !PT ;  /* 0xf0f0f0f04e4e7812 */ /* 0x000fe400078ec0ff */
[----:B------:R-:W-:Y:S02]  /*3050*/  LOP3.LUT R5, R3, 0xf0f0f0f0, RZ, 0xc0, !PT ;  /* 0xf0f0f0f003057812 */ /* 0x000fe400078ec0ff */
[----:B------:R-:W-:Y:S02]  /*3060*/  R2UR UR6, R4 ;  /* 0x00000000040672ca */ /* 0x000fe400000e0000 */
[----:B------:R-:W-:Y:S02]  /*3070*/  PRMT R4, R77, 0xba98, R77 ;  /* 0x0000ba984d047816 */ /* 0x000fe4000000004d */
[----:B------:R-:W-:Y:S02]  /*3080*/  PRMT R3, R0, 0xba98, R0 ;  /* 0x0000ba9800037816 */ /* 0x000fe40000000000 */
[----:B------:R-:W-:-:S02]  /*3090*/  PRMT R7, R78, 0xba98, R78 ;  /* 0x0000ba984e077816 */ /* 0x000fc4000000004e */
[----:B------:R-:W-:Y:S02]  /*30a0*/  PRMT R6, R5, 0xba98, R5 ;  /* 0x0000ba9805067816 */ /* 0x000fe40000000005 */
[----:B------:R-:W-:Y:S02]  /*30b0*/  LOP3.LUT R4, R4, 0xf0f0f0f0, RZ, 0xc0, !PT ;  /* 0xf0f0f0f004047812 */ /* 0x000fe400078ec0ff */
[----:B------:R-:W-:Y:S02]  /*30c0*/  LOP3.LUT R3, R3, 0xf0f0f0f0, RZ, 0xc0, !PT ;  /* 0xf0f0f0f003037812 */ /* 0x000fe400078ec0ff */
[----:B------:R-:W-:Y:S02]  /*30d0*/  LOP3.LUT R7, R7, 0xf0f0f0f0, RZ, 0xc0, !PT ;  /* 0xf0f0f0f007077812 */ /* 0x000fe400078ec0ff */
[----:B------:R-:W-:Y:S02]  /*30e0*/  LOP3.LUT R6, R6, 0xf0f0f0f0, RZ, 0xc0, !PT ;  /* 0xf0f0f0f006067812 */ /* 0x000fe400078ec0ff */
[----:B------:R-:W-:-:S02]  /*30f0*/  LEA.HI R4, R77, R4, RZ, 0x1c ;  /* 0x000000044d047211 */ /* 0x000fc400078fe0ff */
[----:B------:R-:W-:Y:S02]  /*3100*/  LEA.HI R3, R0, R3, RZ, 0x1c ;  /* 0x0000000300037211 */ /* 0x000fe400078fe0ff */
[----:B------:R-:W-:Y:S02]  /*3110*/  LEA.HI R7, R78, R7, RZ, 0x1c ;  /* 0x000000074e077211 */ /* 0x000fe400078fe0ff */
[----:B------:R-:W-:Y:S01]  /*3120*/  LEA.HI R6, R5, R6, RZ, 0x1c ;  /* 0x0000000605067211 */ /* 0x000fe200078fe0ff */
[----:B------:R-:W-:Y:S01]  /*3130*/  IMAD.MOV.U32 R5, RZ, RZ, RZ ;  /* 0x000000ffff057224 */ /* 0x000fe200078e00ff */
[C-C-:B------:R-:W-:Y:S02]  /*3140*/  PRMT R72, R3.reuse, 0x5140, R4.reuse ;  /* 0x0000514003487816 */ /* 0x140fe40000000004 */
[----:B------:R-:W-:Y:S01]  /*3150*/  PRMT R73, R3, 0x7362, R4 ;  /* 0x0000736203497816 */ /* 0x000fe20000000004 */
[----:B------:R-:W-:Y:S01]  /*3160*/  IMAD.MOV.U32 R4, RZ, RZ, R60 ;  /* 0x000000ffff047224 */ /* 0x000fe200078e003c */
[----:B------:R-:W-:-:S02]  /*3170*/  PRMT R74, R6, 0x5140, R7 ;  /* 0x00005140064a7816 */ /* 0x000fc40000000007 */
[----:B------:R-:W-:Y:S02]  /*3180*/  PRMT R75, R6, 0x7362, R7 ;  /* 0x00007362064b7816 */ /* 0x000fe40000000007 */
[----:B------:R-:W-:Y:S01]  /*3190*/  SHF.R.U64 R0, R81, 0x3, R65 ;  /* 0x0000000351007819 */ /* 0x000fe20000001241 */
[----:B------:R-:W-:Y:S01]  /*31a0*/  IMAD.IADD R65, R62, 0x1, R67 ;  /* 0x000000013e417824 */ /* 0x000fe200078e0243 */
[----:B------:R-:W-:Y:S02]  /*31b0*/  WARPGROUP.ARRIVE ;  /* 0x00000000000079c5 */ /* 0x000fe40000000000 */
[----:B------:R-:W-:Y:S01]  /*31c0*/  IADD3 R0, R59, UR43, R0 ;  /* 0x0000002b3b007c10 */ /* 0x000fe2000fffe000 */
[----:B------:R-:W-:-:S03]  /*31d0*/  IMAD.WIDE R64, R65, 0x4, R4 ;  /* 0x0000000441407825 */ /* 0x000fc600078e0204 */
[----:B------:R-:W-:Y:S01]  /*31e0*/  IGMMA.64x64x32.S8.S8 R24, R72, gdesc[UR4], R24, gsb0 ;  /* 0x01e0000448187df1 */ /* 0x000fe20008041018 */
[----:B------:R-:W-:Y:S02]  /*31f0*/  LOP3.LUT P0, RZ, R64, 0x4, RZ, 0xc0, !PT ;  /* 0x0000000440ff7812 */ /* 0x000fe4000780c0ff */
        /* <DEDUP_REMOVED lines=23> */
.L_x_41:
[----:B------:R-:W-:Y:S01]  /*3370*/  IMAD.MOV.U32 R5, RZ, RZ, 0x40000040 ;  /* 0x40000040ff057424 */ /* 0x000fe200078e00ff */
[----:B--23--:R-:W-:Y:S01]  /*3380*/  PRMT R3, R72, 0x5410, R73 ;  /* 0x0000541048037816 */ /* 0x00cfe20000000049 */
[----:B------:R-:W-:Y:S05]  /*3390*/  WARPSYNC.ALL ;  /* 0x0000000000007948 */ /* 0x000fea0003800000 */
[----:B------:R-:W-:Y:S01]  /*33a0*/  VIADD R4, R68, 0x4 ;  /* 0x0000000444047836 */ /* 0x000fe20000000000 */
[----:B------:R-:W-:Y:S01]  /*33b0*/  R2UR UR7, R5 ;  /* 0x00000000050772ca */ /* 0x000fe200000e0000 */
[----:B------:R-:W-:Y:S01]  /*33c0*/  IMAD.SHL.U32 R0, R66, 0x10, RZ ;  /* 0x0000001042007824 */ /* 0x000fe200078e00ff */
[C---:B------:R-:W-:Y:S01]  /*33d0*/  LOP3.LUT R8, R3.reuse, 0xf0f0f0f0, RZ, 0xc0, !PT ;  /* 0xf0f0f0f003087812 */ /* 0x040fe200078ec0ff */
[----:B------:R-:W-:Y:S01]  /*33e0*/  IMAD.SHL.U32 R5, R3, 0x10, RZ ;  /* 0x0000001003057824 */ /* 0x000fe200078e00ff */
[----:B------:R-:W-:Y:S01]  /*33f0*/  R2UR UR6, R4 ;  /* 0x00000000040672ca */ /* 0x000fe200000e0000 */
[----:B------:R-:W-:Y:S01]  /*3400*/  VIADD R68, R68, 0x6 ;  /* 0x0000000644447836 */ /* 0x000fe20000000000 */
[----:B------:R-:W-:Y:S01]  /*3410*/  LOP3.LUT R4, R66, 0xf0f0f0f0, RZ, 0xc0, !PT ;  /* 0xf0f0f0f042047812 */ /* 0x000fe200078ec0ff */
[----:B------:R-:W-:Y:S01]  /*3420*/  IMAD.MOV.U32 R69, RZ, RZ, 0x40000040 ;  /* 0x40000040ff457424 */ /* 0x000fe200078e00ff */
[----:B------:R-:W-:-:S02]  /*3430*/  LOP3.LUT R0, R0, 0xf0f0f0f0, RZ, 0xc0, !PT ;  /* 0xf0f0f0f000007812 */ /* 0x000fc400078ec0ff */
[----:B------:R-:W-:Y:S02]  /*3440*/  LOP3.LUT R6, R5, 0xf0f0f0f0, RZ, 0xc0, !PT ;  /* 0xf0f0f0f005067812 */ /* 0x000fe400078ec0ff */
[----:B------:R-:W-:Y:S02]  /*3450*/  PRMT R5, R4, 0xba98, R4 ;  /* 0x0000ba9804057816 */ /* 0x000fe40000000004 */
[----:B------:R-:W-:Y:S02]  /*3460*/  PRMT R3, R0, 0xba98, R0 ;  /* 0x0000ba9800037816 */ /* 0x000fe40000000000 */
[----:B------:R-:W-:Y:S02]  /*3470*/  PRMT R9, R8, 0xba98, R8 ;  /* 0x0000ba9808097816 */ /* 0x000fe40000000008 */
[----:B------:R-:W-:Y:S02]  /*3480*/  PRMT R7, R6, 0xba98, R6 ;  /* 0x0000ba9806077816 */ /* 0x000fe40000000006 */
[----:B------:R-:W-:-:S02]  /*3490*/  LOP3.LUT R5, R5, 0xf0f0f0f0, RZ, 0xc0, !PT ;  /* 0xf0f0f0f005057812 */ /* 0x000fc400078ec0ff */
[----:B------:R-:W-:Y:S02]  /*34a0*/  LOP3.LUT R3, R3, 0xf0f0f0f0, RZ, 0xc0, !PT ;  /* 0xf0f0f0f003037812 */ /* 0x000fe400078ec0ff */
[----:B------:R-:W-:Y:S02]  /*34b0*/  LOP3.LUT R9, R9, 0xf0f0f0f0, RZ, 0xc0, !PT ;  /* 0xf0f0f0f009097812 */ /* 0x000fe400078ec0ff */
[----:B------:R-:W-:Y:S02]  /*34c0*/  LOP3.LUT R7, R7, 0xf0f0f0f0, RZ, 0xc0, !PT ;  /* 0xf0f0f0f007077812 */ /* 0x000fe400078ec0ff */
[----:B------:R-:W-:Y:S02]  /*34d0*/  SHF.R.U64 R64, R64, 0x3, R65 ;  /* 0x0000000340407819 */ /* 0x000fe40000001241 */
[----:B------:R-:W-:Y:S02]  /*34e0*/  LEA.HI R4, R4, R5, RZ, 0x1c ;  /* 0x0000000504047211 */ /* 0x000fe400078fe0ff */
[----:B------:R-:W-:-:S02]  /*34f0*/  LEA.HI R3, R0, R3, RZ, 0x1c ;  /* 0x0000000300037211 */ /* 0x000fc400078fe0ff */
[----:B------:R-:W-:Y:S02]  /*3500*/  LEA.HI R8, R8, R9, RZ, 0x1c ;  /* 0x0000000908087211 */ /* 0x000fe400078fe0ff */
[----:B------:R-:W-:Y:S02]  /*3510*/  LEA.HI R7, R6, R7, RZ, 0x1c ;  /* 0x0000000706077211 */ /* 0x000fe400078fe0ff */
[----:B------:R-:W-:Y:S02]  /*3520*/  IADD3 R0, R59, UR43, R64 ;  /* 0x0000002b3b007c10 */ /* 0x000fe4000fffe040 */
[C-C-:B------:R-:W-:Y:S02]  /*3530*/  PRMT R72, R3.reuse, 0x5140, R4.reuse ;  /* 0x0000514003487816 */ /* 0x140fe40000000004 */
[----:B------:R-:W-:Y:S02]  /*3540*/  PRMT R73, R3, 0x7362, R4 ;  /* 0x0000736203497816 */ /* 0x000fe40000000004 */
[C-C-:B------:R-:W-:Y:S01]  /*3550*/  PRMT R74, R7.reuse, 0x5140, R8.reuse ;  /* 0x00005140074a7816 */ /* 0x140fe20000000008 */
[----:B------:R-:W-:Y:S01]  /*3560*/  LDS.U16 R3, [R0+0x200] ;  /* 0x0002000000037984 */ /* 0x000fe20000000400 */
[----:B------:R-:W-:-:S02]  /*3570*/  PRMT R75, R7, 0x7362, R8 ;  /* 0x00007362074b7816 */ /* 0x000fc40000000008 */
[----:B------:R-:W-:Y:S01]  /*3580*/  ISETP.NE.AND P6, PT, R79, 0x3, PT ;  /* 0x000000034f00780c */ /* 0x000fe20003fc5270 */
[----:B------:R-:W0:Y:S01]  /*3590*/  LDS.U16 R4, [R0] ;  /* 0x0000000000047984 */ /* 0x000e220000000400 */
[----:B------:R-:W-:-:S06]  /*35a0*/  WARPGROUP.ARRIVE ;  /* 0x00000000000079c5 */ /* 0x000fcc0000000000 */
[----:B------:R-:W-:Y:S01]  /*35b0*/  IGMMA.64x64x32.S8.S8 R24, R72, gdesc[UR4], R24, gsb0 ;  /* 0x01e0000448187df1 */ /* 0x000fe20008041018 */
[----:B------:R-:W-:Y:S02]  /*35c0*/  R2UR UR6, R68 ;  /* 0x00000000440672ca */ /* 0x000fe400000e0000 */
[----:B------:R-:W-:Y:S02]  /*35d0*/  R2UR UR7, R69 ;  /* 0x00000000450772ca */ /* 0x000fe400000e0000 */
[----:B0-----:R-:W-:-:S05]  /*35e0*/  PRMT R3, R4, 0x5410, R3 ;  /* 0x0000541004037816 */ /* 0x001fca0000000003 */
[----:B------:R-:W-:-:S05]  /*35f0*/  IMAD.SHL.U32 R4, R3, 0x10, RZ ;  /* 0x0000001003047824 */ /* 0x000fca00078e00ff */
[----:B------:R-:W-:Y:S01]  /*3600*/  LOP3.LUT R4, R4, 0xf0f0f0f0, RZ, 0xc0, !PT ;  /* 0xf0f0f0f004047812 */ /* 0x000fe200078ec0ff */
[----:B------:R-:W-:Y:S02]  /*3610*/  WARPGROUP.DEPBAR.LE gsb0, 0x0 ;  /* 0x00008000000079c5 */ /* 0x000fe40000010000 */
[----:B------:R-:W-:Y:S04]  /*3620*/  LDS.U16 R5, [R0+0x208] ;  /* 0x0002080000057984 */ /* 0x000fe80000000400 */
[----:B------:R0:W1:Y:S02]  /*3630*/  LDS.U16 R6, [R0+0x8] ;  /* 0x0000080000067984 */ /* 0x0000640000000400 */
[----:B0-----:R-:W-:Y:S02]  /*3640*/  PRMT R0, R4, 0xba98, R4 ;  /* 0x0000ba9804007816 */ /* 0x001fe40000000004 */
[----:B-1----:R-:W-:-:S02]  /*3650*/  PRMT R5, R6, 0x5410, R5 ;  /* 0x0000541006057816 */ /* 0x002fc40000000005 */
[----:B------:R-:W-:Y:S02]  /*3660*/  LOP3.LUT R6, R3, 0xf0f0f0f0, RZ, 0xc0, !PT ;  /* 0xf0f0f0f003067812 */ /* 0x000fe400078ec0ff */
[C---:B------:R-:W-:Y:S01]  /*3670*/  LOP3.LUT R9, R5.reuse, 0xf0f0f0f0, RZ, 0xc0, !PT ;  /* 0xf0f0f0f005097812 */ /* 0x040fe200078ec0ff */
[----:B------:R-:W-:Y:S01]  /*3680*/  IMAD.SHL.U32 R7, R5, 0x10, RZ ;  /* 0x0000001005077824 */ /* 0x000fe200078e00ff */
[----:B------:R-:W-:Y:S02]  /*3690*/  PRMT R3, R6, 0xba98, R6 ;  /* 0x0000ba9806037816 */ /* 0x000fe40000000006 */
[----:B------:R-:W-:Y:S02]  /*36a0*/  PRMT R10, R9, 0xba98, R9 ;  /* 0x0000ba98090a7816 */ /* 0x000fe40000000009 */
[----:B------:R-:W-:Y:S02]  /*36b0*/  LOP3.LUT R7, R7, 0xf0f0f0f0, RZ, 0xc0, !PT ;  /* 0xf0f0f0f007077812 */ /* 0x000fe400078ec0ff */
[----:B------:R-:W-:-:S02]  /*36c0*/  LOP3.LUT R5, R3, 0xf0f0f0f0, RZ, 0xc0, !PT ;  /* 0xf0f0f0f003057812 */ /* 0x000fc400078ec0ff */
[----:B------:R-:W-:Y:S02]  /*36d0*/  PRMT R8, R7, 0xba98, R7 ;  /* 0x0000ba9807087816 */ /* 0x000fe40000000007 */
        /* <DEDUP_REMOVED lines=10> */
[----:B------:R-:W-:-:S04]  /*3780*/  PRMT R75, R8, 0x7362, R9 ;  /* 0x00007362084b7816 */ /* 0x000fc80000000009 */
[----:B------:R-:W-:-:S06]  /*3790*/  WARPGROUP.ARRIVE ;  /* 0x00000000000079c5 */ /* 0x000fcc0000000000 */
[----:B------:R-:W-:Y:S03]  /*37a0*/  IGMMA.64x64x32.S8.S8 R24, R72, gdesc[UR4], R24, gsb0 ;  /* 0x01e0000448187df1 */ /* 0x000fe60008041018 */
[----:B------:R-:W-:Y:S02]  /*37b0*/  WARPGROUP.DEPBAR.LE gsb0, 0x0 ;  /* 0x00008000000079c5 */ /* 0x000fe40000010000 */
[----:B------:R-:W-:Y:S05]  /*37c0*/  @!P6 BRA `(.L_x_42) ;  /* 0x000000000004e947 */ /* 0x000fea0003800000 */
[----:B------:R-:W-:Y:S01]  /*37d0*/  BPT.TRAP 0x1 ;  /* 0x000000040000795c */ /* 0x000fe20000300000 */
.L_x_42:
[----:B------:R-:W-:Y:S01]  /*37e0*/  ULEA UR4, UR36, UR43, 0x3 ;  /* 0x0000002b24047291 */ /* 0x000fe2000f8e183f */
[----:B------:R-:W-:-:S03]  /*37f0*/  ISETP.GT.U32.AND P0, PT, R19, 0x1, PT ;  /* 0x000000011300780c */ /* 0x000fc60003f04070 */
[----:B------:R-:W-:-:S04]  /*3800*/  UIADD3 UR4, UR4, 0x70, URZ ;  /* 0x0000007004047890 */ /* 0x000fc8000fffe03f */
[----:B------:R-:W-:-:S09]  /*3810*/  UPRMT UR4, URZ, 0x654, UR4 ;  /* 0x000006543f047896 */ /* 0x000fd20008000004 */
[----:B------:R-:W-:Y:S01]  /*3820*/  SYNCS.ARRIVE.TRANS64.RED.A1T0 RZ, [UR4], RZ ;  /* 0x000000ffffff79a7 */ /* 0x000fe20008100404 */
[----:B------:R-:W-:Y:S05]  /*3830*/  @P0 BRA `(.L_x_43) ;  /* 0x0000000000040947 */ /* 0x000fea0003800000 */
[----:B------:R-:W-:Y:S01]  /*3840*/  BPT.TRAP 0x1 ;  /* 0x000000040000795c */ /* 0x000fe20000300000 */
.L_x_43:
[----:B------:R-:W-:-:S04]  /*3850*/  UIADD3 UR36, UR36, 0x1, URZ ;  /* 0x0000000124247890 */ /* 0x000fc8000fffe03f */
[----:B------:R-:W-:-:S04]  /*3860*/  UISETP.NE.AND UP0, UPT, UR36, 0xe, UPT ;  /* 0x0000000e2400788c */ /* 0x000fc8000bf05270 */
[----:B------:R-:W-:Y:S01]  /*3870*/  USEL UR36, UR36, URZ, UP0 ;  /* 0x0000003f24247287 */ /* 0x000fe20008000000 */
[----:B------:R-:W-:Y:S11]  /*3880*/  @!P6 BRA `(.L_x_44) ;  /* 0x000000000004e947 */ /* 0x000ff60003800000 */
[----:B------:R-:W-:Y:S01]  /*3890*/  BPT.TRAP 0x1 ;  /* 0x000000040000795c */ /* 0x000fe20000300000 */
.L_x_44:
[----:B------:R-:W-:Y:S01]  /*38a0*/  ISETP.NE.AND P0, PT, R82, RZ, PT ;  /* 0x000000ff5200720c */ /* 0x000fe20003f05270 */
[----:B------:R-:W-:Y:S01]  /*38b0*/  IMAD.SHL.U32 R72, R71, 0x4000, RZ ;  /* 0x0000400047487824 */ /* 0x000fe200078e00ff */
[----:B------:R-:W-:Y:S03]  /*38c0*/  BSSY B0, `(.L_x_45) ;  /* 0x000000c000007945 */ /* 0x000fe60003800000 */
[----:B------:R-:W-:-:S03]  /*38d0*/  IMAD.WIDE R64, R72, 0x4, RZ ;  /* 0x0000000448407825 */ /* 0x000fc600078e02ff */
[----:B------:R-:W-:-:S04]  /*38e0*/  LOP3.LUT R67, R64, R60, RZ, 0xfc, !PT ;  /* 0x0000003c40437212 */ /* 0x000fc800078efcff */
[----:B------:R-:W-:Y:S01]  /*38f0*/  LOP3.LUT P1, RZ, R67, 0x4, RZ, 0xc0, !PT ;  /* 0x0000000443ff7812 */ /* 0x000fe2000782c0ff */
[----:B------:R-:W-:-:S12]  /*3900*/  @P0 BRA `(.L_x_46) ;  /* 0x00000000001c0947 */ /* 0x000fd80003800000 */
[----:B------:R-:W-:Y:S01]  /*3910*/  VIADD R0, R80, 0x1 ;  /* 0x0000000150007836 */ /* 0x000fe20000000000 */
[----:B------:R-:W-:-:S04]  /*3920*/  SHF.L.U32 R3, R70, 0x1f, RZ ;  /* 0x0000001f46037819 */ /* 0x000fc800000006ff */
[----:B------:R-:W-:-:S04]  /*3930*/  ISETP.NE.AND P0, PT, R0, 0xe, PT ;  /* 0x0000000e0000780c */ /* 0x000fc80003f05270 */
[----:B------:R-:W-:-:S04]  /*3940*/  SEL R0, R0, RZ, P0 ;  /* 0x000000ff00007207 */ /* 0x000fc80000000000 */
[----:B------:R-:W-:-:S04]  /*3950*/  LEA R0, R0, UR43, 0x3 ;  /* 0x0000002b00007c11 */ /* 0x000fc8000f8e18ff */
[----:B------:R-:W0:Y:S02]  /*3960*/  SYNCS.PHASECHK.TRANS64.TRYWAIT P0, [R0+URZ], R3 ;  /* 0x00000003000075a7 */ /* 0x000e24000800017f */
[----:B0-----:R-:W-:Y:S05]  /*3970*/  @!P0 BRA `(.L_x_47) ;  /* 0x0000005400988947 */ /* 0x001fea0003800000 */
.L_x_46:
[----:B------:R-:W-:Y:S05]  /*3980*/  BSYNC B0 ;  /* 0x0000000000007941 */ /* 0x000fea0003800000 */
.L_x_45:
[----:B------:R-:W-:Y:S04]  /*3990*/  BSSY B6, `(.L_x_48) ;  /* 0x0000012000067945 */ /* 0x000fe80003800000 */
        /* <DEDUP_REMOVED lines=17> */
.L_x_49:
[----:B------:R-:W-:Y:S05]  /*3ab0*/  BSYNC B6 ;  /* 0x0000000000067941 */ /* 0x000fea0003800000 */
.L_x_48:
[----:B0-----:R-:W-:Y:S01]  /*3ac0*/  SHF.R.U64 R0, R67, 0x3, R65 ;  /* 0x0000000343007819 */ /* 0x001fe20000001241 */
[----:B------:R-:W-:Y:S01]  /*3ad0*/  IMAD.IADD R65, R62, 0x1, R72 ;  /* 0x000000013e417824 */ /* 0x000fe200078e0248 */
[----:B------:R-:W-:Y:S01]  /*3ae0*/  BSSY B6, `(.L_x_50) ;  /* 0x000001c000067945 */ /* 0x000fe20003800000 */
[----:B------:R-:W-:Y:S01]  /*3af0*/  IMAD.MOV.U32 R4, RZ, RZ, R60 ;  /* 0x000000ffff047224 */ /* 0x000fe200078e003c */
[----:B------:R-:W-:Y:S01]  /*3b00*/  IADD3 R0, R59, UR43, R0 ;  /* 0x0000002b3b007c10 */ /* 0x000fe2000fffe000 */
[----:B------:R-:W-:-:S04]  /*3b10*/  IMAD.MOV.U32 R5, RZ, RZ, RZ ;  /* 0x000000ffff057224 */ /* 0x000fc800078e00ff */
[----:B------:R-:W-:Y:S01]  /*3b20*/  LDS.U16 R3, [R0+0x200] ;  /* 0x0002000000037984 */ /* 0x000fe20000000400 */
[----:B------:R-:W-:-:S03]  /*3b30*/  IMAD.WIDE R64, R65, 0x4, R4 ;  /* 0x0000000441407825 */ /* 0x000fc600078e0204 */
[----:B------:R-:W0:Y:S01]  /*3b40*/  LDS.U16 R6, [R0] ;  /* 0x0000000000067984 */ /* 0x000e220000000400 */
[----:B------:R-:W-:-:S03]  /*3b50*/  LOP3.LUT P0, RZ, R64, 0x4, RZ, 0xc0, !PT ;  /* 0x0000000440ff7812 */ /* 0x000fc6000780c0ff */
[----:B------:R1:W2:Y:S04]  /*3b60*/  LDS.U16 R67, [R0+0x8] ;  /* 0x0000080000437984 */ /* 0x0002a80000000400 */
[----:B------:R1:W3:Y:S01]  /*3b70*/  LDS.U16 R68, [R0+0x208] ;  /* 0x0002080000447984 */ /* 0x0002e20000000400 */
[----:B0-----:R-:W-:-:S05]  /*3b80*/  PRMT R66, R6, 0x5410, R3 ;  /* 0x0000541006427816 */ /* 0x001fca0000000003 */
        /* <DEDUP_REMOVED lines=17> */
.L_x_51:
[----:B------:R-:W-:Y:S05]  /*3ca0*/  BSYNC B6 ;  /* 0x0000000000067941 */ /* 0x000fea0003800000 */
.L_x_50:
[----:B------:R-:W-:Y:S01]  /*3cb0*/  SHF.R.U64 R0, R64, 0x3, R65 ;  /* 0x0000000340007819 */ /* 0x000fe20000001241 */
[C---:B------:R-:W-:Y:S01]  /*3cc0*/  IMAD.SHL.U32 R5, R66.reuse, 0x10, RZ ;  /* 0x0000001042057824 */ /* 0x040fe200078e00ff */
[----:B------:R-:W-:Y:S01]  /*3cd0*/  LOP3.LUT R7, R66, 0xf0f0f0f0, RZ, 0xc0, !PT ;  /* 0xf0f0f0f042077812 */ /* 0x000fe200078ec0ff */
[----:B------:R-:W-:Y:S01]  /*3ce0*/  IMAD.MOV.U32 R80, RZ, RZ, R71 ;  /* 0x000000ffff507224 */ /* 0x000fe200078e0047 */
[----:B------:R-:W-:Y:S02]  /*3cf0*/  IADD3 R0, R59, UR43, R0 ;  /* 0x0000002b3b007c10 */ /* 0x000fe4000fffe000 */
[----:B------:R-:W-:Y:S02]  /*3d00*/  LOP3.LUT R5, R5, 0xf0f0f0f0, RZ, 0xc0, !PT ;  /* 0xf0f0f0f005057812 */ /* 0x000fe400078ec0ff */
[C---:B------:R-:W-:Y:S01]  /*3d10*/  ISETP.GT.AND P0, PT, R76.reuse, 0x2, PT ;  /* 0x000000024c00780c */ /* 0x040fe20003f04270 */
[----:B------:R-:W-:Y:S01]  /*3d20*/  LDS.U16 R77, [R0+0x200] ;  /* 0x00020000004d7984 */ /* 0x000fe20000000400 */
[----:B------:R-:W-:Y:S01]  /*3d30*/  PRMT R8, R7, 0xba98, R7 ;  /* 0x0000ba9807087816 */ /* 0x000fe20000000007 */
[----:B------:R-:W-:-:S02]  /*3d40*/  VIADD R76, R76, 0xffffffff ;  /* 0xffffffff4c4c7836 */ /* 0x000fc40000000000 */
[----:B------:R-:W0:Y:S01]  /*3d50*/  LDS.U16 R4, [R0] ;  /* 0x0000000000047984 */ /* 0x000e220000000400 */
[----:B------:R-:W-:-:S03]  /*3d60*/  LOP3.LUT R8, R8, 0xf0f0f0f0, RZ, 0xc0, !PT ;  /* 0xf0f0f0f008087812 */ /* 0x000fc600078ec0ff */
[----:B------:R-:W-:Y:S01]  /*3d70*/  LDS.U16 R78, [R0+0x208] ;  /* 0x00020800004e7984 */ /* 0x000fe20000000400 */
[----:B------:R-:W-:-:S03]  /*3d80*/  LEA.HI R7, R7, R8, RZ, 0x1c ;  /* 0x0000000807077211 */ /* 0x000fc600078fe0ff */
        /* <DEDUP_REMOVED lines=20> */
[----:B------:R-:W-:Y:S06]  /*3ed0*/  @P0 BRA `(.L_x_52) ;  /* 0xffffffec00900947 */ /* 0x000fec000383ffff */
.L_x_38:
[----:B------:R-:W-:Y:S01]  /*3ee0*/  IMAD.MOV.U32 R69, RZ, RZ, 0x40000040 ;  /* 0x40000040ff457424 */ /* 0x000fe200078e00ff */
[----:B------:R-:W-:Y:S01]  /*3ef0*/  LEA R68, R71, UR44, 0x9 ;  /* 0x0000002c47447c11 */ /* 0x000fe2000f8e48ff */
[----:B------:R-:W-:Y:S05]  /*3f00*/  WARPSYNC.ALL ;  /* 0x0000000000007948 */ /* 0x000fea0003800000 */
[----:B------:R-:W-:Y:S01]  /*3f10*/  R2UR UR6, R68 ;  /* 0x00000000440672ca */ /* 0x000fe200000e0000 */
[----:B------:R-:W-:Y:S01]  /*3f20*/  WARPGROUP.ARRIVE ;  /* 0x00000000000079c5 */ /* 0x000fe20000000000 */
[----:B------:R-:W-:Y:S01]  /*3f30*/  R2UR UR7, R69 ;  /* 0x00000000450772ca */ /* 0x000fe200000e0000 */
[----:B------:R-:W-:-:S02]  /*3f40*/  IMAD.IADD R63, R63, 0x1, R72 ;  /* 0x000000013f3f7824 */ /* 0x000fc400078e0248 */
[----:B------:R-:W-:Y:S02]  /*3f50*/  IMAD.MOV.U32 R4, RZ, RZ, R60 ;  /* 0x000000ffff047224 */ /* 0x000fe400078e003c */
[----:B------:R-:W-:-:S08]  /*3f60*/  IMAD.MOV.U32 R5, RZ, RZ, RZ ;  /* 0x000000ffff057224 */ /* 0x000fd000078e00ff */
[----:B------:R-:W-:Y:S03]  /*3f70*/  IGMMA.64x64x32.S8.S8 R24, R64, gdesc[UR4], R24, gsb0 ;  /* 0x01e0000440187df1 */ /* 0x000fe60008041018 */
[----:B------:R-:W-:Y:S02]  /*3f80*/  WARPGROUP.DEPBAR.LE gsb0, 0x0 ;  /* 0x00008000000079c5 */ /* 0x000fe40000010000 */
[----:B------:R-:W-:-:S03]  /*3f90*/  IMAD.WIDE R64, R63, 0x4, R4 ;  /* 0x000000043f407825 */ /* 0x000fc600078e0204 */
        /* <DEDUP_REMOVED lines=18> */
.L_x_53:
[----:B------:R-:W-:Y:S01]  /*40c0*/  IMAD.MOV.U32 R5, RZ, RZ, 0x40000040 ;  /* 0x40000040ff057424 */ /* 0x000fe200078e00ff */
[----:B------:R-:W-:Y:S05]  /*40d0*/  WARPSYNC.ALL ;  /* 0x0000000000007948 */ /* 0x000fea0003800000 */
[----:B------:R-:W-:Y:S01]  /*40e0*/  IMAD.SHL.U32 R0, R77, 0x10, RZ ;  /* 0x000000104d007824 */ /* 0x000fe200078e00ff */
[----:B------:R-:W-:Y:S01]  /*40f0*/  R2UR UR7, R5 ;  /* 0x00000000050772ca */ /* 0x000fe200000e0000 */
[----:B------:R-:W-:Y:S01]  /*4100*/  IMAD.SHL.U32 R3, R78, 0x10, RZ ;  /* 0x000000104e037824 */ /* 0x000fe200078e00ff */
[----:B------:R-:W-:Y:S01]  /*4110*/  LOP3.LUT R77, R77, 0xf0f0f0f0, RZ, 0xc0, !PT ;  /* 0xf0f0f0f04d4d7812 */ /* 0x000fe200078ec0ff */
[----:B------:R-:W-:Y:S01]  /*4120*/  VIADD R4, R68, 0x2 ;  /* 0x0000000244047836 */ /* 0x000fe20000000000 */
[----:B------:R-:W-:Y:S01]  /*4130*/  LOP3.LUT R0, R0, 0xf0f0f0f0, RZ, 0xc0, !PT ;  /* 0xf0f0f0f000007812 */ /* 0x000fe200078ec0ff */
[----:B------:R-:W-:Y:S01]  /*4140*/  IMAD.IADD R63, R62, 0x1, R63 ;  /* 0x000000013e3f7824 */ /* 0x000fe200078e023f */
[----:B------:R-:W-:-:S02]  /*4150*/  LOP3.LUT R78, R78, 0xf0f0f0f0, RZ, 0xc0, !PT ;  /* 0xf0f0f0f04e4e7812 */ /* 0x000fc400078ec0ff */
[----:B------:R-:W-:Y:S02]  /*4160*/  LOP3.LUT R5, R3, 0xf0f0f0f0, RZ, 0xc0, !PT ;  /* 0xf0f0f0f003057812 */ /* 0x000fe400078ec0ff */
[----:B------:R-:W-:Y:S02]  /*4170*/  R2UR UR6, R4 ;  /* 0x00000000040672ca */ /* 0x000fe400000e0000 */
[----:B------:R-:W-:Y:S02]  /*4180*/  PRMT R4, R77, 0xba98, R77 ;  /* 0x0000ba984d047816 */ /* 0x000fe4000000004d */
[----:B------:R-:W-:Y:S02]  /*4190*/  PRMT R3, R0, 0xba98, R0 ;  /* 0x0000ba9800037816 */ /* 0x000fe40000000000 */
        /* <DEDUP_REMOVED lines=9> */
[----:B------:R-:W-:Y:S01]  /*4230*/  LEA.HI R6, R5, R6, RZ, 0x1c ;  /* 0x0000000605067211 */ /* 0x000fe200078fe0ff */
[----:B------:R-:W-:Y:S01]  /*4240*/  IMAD.MOV.U32 R5, RZ, RZ, RZ ;  /* 0x000000ffff057224 */ /* 0x000fe200078e00ff */
[C-C-:B------:R-:W-:Y:S02]  /*4250*/  PRMT R72, R3.reuse, 0x5140, R4.reuse ;  /* 0x0000514003487816 */ /* 0x140fe40000000004 */
[----:B------:R-:W-:Y:S01]  /*4260*/  PRMT R73, R3, 0x7362, R4 ;  /* 0x0000736203497816 */ /* 0x000fe20000000004 */
[----:B------:R-:W-:Y:S01]  /*4270*/  IMAD.MOV.U32 R4, RZ, RZ, R60 ;  /* 0x000000ffff047224 */ /* 0x000fe200078e003c */
[C-C-:B------:R-:W-:Y:S02]  /*4280*/  PRMT R74, R6.reuse, 0x5140, R7.reuse ;  /* 0x00005140064a7816 */ /* 0x140fe40000000007 */
[----:B------:R-:W-:Y:S01]  /*4290*/  PRMT R75, R6, 0x7362, R7 ;  /* 0x00007362064b7816 */ /* 0x000fe20000000007 */
[----:B------:R-:W-:Y:S01]  /*42a0*/  IMAD.WIDE R62, R63, 0x4, R4 ;  /* 0x000000043f3e7825 */ /* 0x000fe200078e0204 */
[----:B------:R-:W-:-:S02]  /*42b0*/  SHF.R.U64 R0, R64, 0x3, R65 ;  /* 0x0000000340007819 */ /* 0x000fc40000001241 */
[----:B------:R-:W-:Y:S02]  /*42c0*/  WARPGROUP.ARRIVE ;  /* 0x00000000000079c5 */ /* 0x000fe40000000000 */
[----:B------:R-:W-:Y:S02]  /*42d0*/  IADD3 R0, R59, UR43, R0 ;  /* 0x0000002b3b007c10 */ /* 0x000fe4000fffe000 */
[----:B------:R-:W-:Y:S02]  /*42e0*/  LOP3.LUT P0, RZ, R62, 0x4, RZ, 0xc0, !PT ;  /* 0x000000043eff7812 */ /* 0x000fe4000780c0ff */
[----:B------:R-:W-:Y:S03]  /*42f0*/  IGMMA.64x64x32.S8.S8 R24, R72, gdesc[UR4], R24, gsb0 ;  /* 0x01e0000448187df1 */ /* 0x000fe60008041018 */
        /* <DEDUP_REMOVED lines=23> */
.L_x_54:
        /* <DEDUP_REMOVED lines=71> */
.L_x_55:
[----:B------:R-:W-:Y:S01]  /*48e0*/  ULEA UR4, UR36, UR43, 0x3 ;  /* 0x0000002b24047291 */ /* 0x000fe2000f8e183f */
[----:B------:R-:W-:-:S03]  /*48f0*/  ISETP.GT.U32.AND P0, PT, R19, 0x1, PT ;  /* 0x000000011300780c */ /* 0x000fc60003f04070 */
[----:B------:R-:W-:-:S04]  /*4900*/  UIADD3 UR4, UR4, 0x70, URZ ;  /* 0x0000007004047890 */ /* 0x000fc8000fffe03f */
[----:B------:R-:W-:-:S09]  /*4910*/  UPRMT UR4, URZ, 0x654, UR4 ;  /* 0x000006543f047896 */ /* 0x000fd20008000004 */
[----:B------:R-:W-:Y:S01]  /*4920*/  SYNCS.ARRIVE.TRANS64.RED.A1T0 RZ, [UR4], RZ ;  /* 0x000000ffffff79a7 */ /* 0x000fe20008100404 */
[----:B------:R-:W-:Y:S05]  /*4930*/  @P0 BRA `(.L_x_37) ;  /* 0x0000000000040947 */ /* 0x000fea0003800000 */
[----:B------:R-:W-:Y:S01]  /*4940*/  BPT.TRAP 0x1 ;  /* 0x000000040000795c */ /* 0x000fe20000300000 */
.L_x_37:
[----:B------:R-:W-:-:S13]  /*4950*/  ISETP.NE.AND P0, PT, R79, 0x3, PT ;  /* 0x000000034f00780c */ /* 0x000fda0003f05270 */
[----:B------:R-:W-:Y:S05]  /*4960*/  @!P0 BRA `(.L_x_56) ;  /* 0x0000000000048947 */ /* 0x000fea0003800000 */
[----:B------:R-:W-:Y:S01]  /*4970*/  BPT.TRAP 0x1 ;  /* 0x000000040000795c */ /* 0x000fe20000300000 */
.L_x_56:
[----:B------:R-:W-:Y:S01]  /*4980*/  UIADD3 UR41, UR42, UR41, URZ ;  /* 0x000000292a297290 */ /* 0x000fe2000fffe03f */
[----:B------:R-:W-:-:S03]  /*4990*/  ISETP.GT.U32.AND P0, PT, R19, 0x1, PT ;  /* 0x000000011300780c */ /* 0x000fc60003f04070 */
[----:B------:R-:W-:-:S04]  /*49a0*/  UIADD3 UR6, UR41, -0x1, URZ ;  /* 0xffffffff29067890 */ /* 0x000fc8000fffe03f */
[----:B------:R-:W-:-:S04]  /*49b0*/  USHF.R.U32.HI UR4, URZ, 0x1, UR6 ;  /* 0x000000013f047899 */ /* 0x000fc80008011606 */
[----:B------:R-:W-:-:S04]  /*49c0*/  UIMAD.WIDE.U32 UR4, UR4, -0x6db6db6d, URZ ;  /* 0x92492493040478a5 */ /* 0x000fc8000f8e003f */
[----:B------:R-:W-:-:S04]  /*49d0*/  USHF.R.U32.HI UR4, URZ, 0x2, UR5 ;  /* 0x000000023f047899 */ /* 0x000fc80008011605 */
[----:B------:R-:W-:-:S04]  /*49e0*/  UIMAD UR6, UR4, -0xe, UR6 ;  /* 0xfffffff2040678a4 */ /* 0x000fc8000f8e0206 */
[----:B------:R-:W-:-:S04]  /*49f0*/  ULEA UR6, UR6, UR43, 0x3 ;  /* 0x0000002b06067291 */ /* 0x000fc8000f8e183f */
[----:B------:R-:W-:-:S04]  /*4a00*/  UIADD3 UR6, UR6, 0x70, URZ ;  /* 0x0000007006067890 */ /* 0x000fc8000fffe03f */
[----:B------:R-:W-:-:S09]  /*4a10*/  UPRMT UR6, URZ, 0x654, UR6 ;  /* 0x000006543f067896 */ /* 0x000fd20008000006 */
[----:B------:R-:W-:Y:S01]  /*4a20*/  SYNCS.ARRIVE.TRANS64.RED.A1T0 RZ, [UR6], RZ ;  /* 0x000000ffffff79a7 */ /* 0x000fe20008100406 */
[----:B------:R-:W-:Y:S05]  /*4a30*/  @P0 BRA `(.L_x_57) ;  /* 0x0000000000040947 */ /* 0x000fea0003800000 */
[----:B------:R-:W-:Y:S01]  /*4a40*/  BPT.TRAP 0x1 ;  /* 0x000000040000795c */ /* 0x000fe20000300000 */
.L_x_57:
[----:B------:R-:W0:Y:S01]  /*4a50*/  LDC R8, c[0x0][0x288] ;  /* 0x0000a200ff087b82 */ /* 0x000e220000000800 */
[--C-:B------:R-:W-:Y:S01]  /*4a60*/  SHF.R.U32.HI R0, RZ, 0x7, R18.reuse ;  /* 0x00000007ff007819 */ /* 0x100fe20000011612 */
[----:B------:R-:W-:Y:S01]  /*4a70*/  IMAD.SHL.U32 R7, R56, 0x40, RZ ;  /* 0x0000004038077824 */ /* 0x000fe200078e00ff */
[----:B------:R-:W-:Y:S01]  /*4a80*/  LOP3.LUT R4, R18, 0x60, RZ, 0xc0, !PT ;  /* 0x0000006012047812 */ /* 0x000fe200078ec0ff */
[----:B------:R-:W-:Y:S01]  /*4a90*/  IMAD.SHL.U32 R13, R23, 0x80, RZ ;  /* 0x00000080170d7824 */ /* 0x000fe200078e00ff */
[----:B------:R-:W-:Y:S01]  /*4aa0*/  LOP3.LUT R0, R0, 0x1, RZ, 0xc0, !PT ;  /* 0x0000000100007812 */ /* 0x000fe200078ec0ff */
[----:B------:R-:W-:Y:S01]  /*4ab0*/  UISETP.GT.U32.AND UP0, UPT, UR41, 0xd, UPT ;  /* 0x0000000d2900788c */ /* 0x000fe2000bf04070 */
[----:B------:R-:W-:Y:S01]  /*4ac0*/  SHF.R.U32.HI R3, RZ, 0x2, R18 ;  /* 0x00000002ff037819 */ /* 0x000fe20000011612 */
[----:B------:R-:W-:Y:S01]  /*4ad0*/  ULDC UR7, c[0x0][0x284] ;  /* 0x0000a10000077ab9 */ /* 0x000fe20000000800 */
[----:B------:R-:W-:Y:S01]  /*4ae0*/  SHF.R.U32.HI R6, RZ, 0x1, R4 ;  /* 0x00000001ff067819 */ /* 0x000fe20000011604 */
[----:B------:R-:W-:Y:S01]  /*4af0*/  IMAD.SHL.U32 R4, R0, 0x40, RZ ;  /* 0x0000004000047824 */ /* 0x000fe200078e00ff */
[----:B------:R-:W-:Y:S01]  /*4b00*/  LOP3.LUT R3, R3, 0x7, RZ, 0xc0, !PT ;  /* 0x0000000703037812 */ /* 0x000fe200078ec0ff */
[----:B------:R-:W-:Y:S01]  /*4b10*/  USHF.R.U32.HI UR4, URZ, 0x1, UR41 ;  /* 0x000000013f047899 */ /* 0x000fe20008011629 */
[----:B------:R-:W-:Y:S01]  /*4b20*/  SHF.R.S32.HI R14, RZ, 0x1f, R22 ;  /* 0x0000001fff0e7819 */ /* 0x000fe20000011416 */
[----:B------:R-:W-:Y:S01]  /*4b30*/  UISETP.LT.U32.AND UP0, UPT, UR42, 0xe, UP0 ;  /* 0x0000000e2a00788c */ /* 0x000fe20008701070 */
[--C-:B------:R-:W-:Y:S01]  /*4b40*/  IADD3 R5, RZ, -R6, -R3.reuse ;  /* 0x80000006ff057210 */ /* 0x100fe20007ffe803 */
[----:B------:R-:W-:Y:S01]  /*4b50*/  UISETP.GE.U32.AND UP1, UPT, UR42, 0xe, UPT ;  /* 0x0000000e2a00788c */ /* 0x000fe2000bf26070 */
[----:B------:R-:W-:Y:S01]  /*4b60*/  LOP3.LUT R3, R4, 0x40, R3, 0xe2, !PT ;  /* 0x0000004004037812 */ /* 0x000fe200078ee203 */
[----:B------:R-:W-:Y:S01]  /*4b70*/  ULDC.64 UR8, c[0x0][0x7d0] ;  /* 0x0001f40000087ab9 */ /* 0x000fe20000000a00 */
[----:B------:R-:W-:Y:S01]  /*4b80*/  LOP3.LUT R4, R18, 0x3, RZ, 0xc0, !PT ;  /* 0x0000000312047812 */ /* 0x000fe200078ec0ff */
[----:B------:R-:W-:Y:S01]  /*4b90*/  UIMAD.WIDE.U32 UR4, UR4, -0x6db6db6d, URZ ;  /* 0x92492493040478a5 */ /* 0x000fe2000f8e003f */
[----:B------:R-:W-:Y:S01]  /*4ba0*/  IMAD R0, R0, -0x40, R5 ;  /* 0xffffffc000007824 */ /* 0x000fe200078e0205 */
[----:B------:R-:W-:Y:S01]  /*4bb0*/  USEL UR6, URZ, 0x1, !UP0 ;  /* 0x000000013f067887 */ /* 0x000fe2000c000000 */
[----:B------:R-:W-:Y:S01]  /*4bc0*/  IMAD R5, R14, UR8, RZ ;  /* 0x000000080e057c24 */ /* 0x000fe2000f8e02ff */
[----:B0-----:R-:W-:Y:S01]  /*4bd0*/  ISETP.GE.AND P0, PT, R7, R8, PT ;  /* 0x000000080700720c */ /* 0x001fe20003f06270 */
[----:B------:R-:W-:Y:S01]  /*4be0*/  IMAD R12, R4, -0x2, R8 ;  /* 0xfffffffe040c7824 */ /* 0x000fe200078e0208 */
[----:B------:R-:W-:Y:S01]  /*4bf0*/  USHF.R.U32.HI UR4, URZ, 0x2, UR5 ;  /* 0x000000023f047899 */ /* 0x000fe20008011605 */
[----:B------:R-:W-:Y:S01]  /*4c00*/  IMAD.SHL.U32 R8, R18, 0x2, RZ ;  /* 0x0000000212087824 */ /* 0x000fe200078e00ff */
[----:B------:R-:W-:Y:S01]  /*4c10*/  ISETP.GE.OR P0, PT, R13, UR7, P0 ;  /* 0x000000070d007c0c */ /* 0x000fe20008706670 */
[----:B------:R-:W-:Y:S01]  /*4c20*/  ULOP3.LUT UR40, UR40, UR6, URZ, 0x3c, !UPT ;  /* 0x0000000628287292 */ /* 0x000fe2000f8e3c3f */
[----:B------:R-:W-:Y:S01]  /*4c30*/  IMAD.WIDE R10, R23, 0x80, RZ ;  /* 0x00000080170a7825 */ /* 0x000fe200078e02ff */
[----:B------:R-:W-:Y:S01]  /*4c40*/  UIMAD UR41, UR4, -0xe, UR41 ;  /* 0xfffffff2042978a4 */ /* 0x000fe2000f8e0229 */
[----:B------:R-:W-:Y:S01]  /*4c50*/  LOP3.LUT R8, R7, 0x6, R8, 0xf8, !PT ;  /* 0x0000000607087812 */ /* 0x000fe200078ef808 */
[----:B------:R-:W-:Y:S01]  /*4c60*/  @UP1 ULOP3.LUT UR40, UR40, 0x1, UR4, 0x78, !UPT ;  /* 0x0000000128281892 */ /* 0x000fe2000f8e7804 */
[----:B------:R-:W-:Y:S01]  /*4c70*/  IMAD R15, R22, UR9, R5 ;  /* 0x00000009160f7c24 */ /* 0x000fe2000f8e0205 */
[----:B------:R-:W-:Y:S01]  /*4c80*/  IADD3 R20, -R13, UR7, R0 ;  /* 0x000000070d147c10 */ /* 0x000fe2000fffe100 */
[----:B------:R-:W-:Y:S01]  /*4c90*/  IMAD.IADD R56, R12, 0x1, -R7 ;  /* 0x000000010c387824 */ /* 0x000fe200078e0a07 */
[----:B------:R-:W-:Y:S01]  /*4ca0*/  SHF.R.S32.HI R9, RZ, 0x1f, R8 ;  /* 0x0000001fff097819 */ /* 0x000fe20000011408 */
[----:B------:R-:W-:Y:S01]  /*4cb0*/  IMAD.MOV.U32 R23, RZ, RZ, -0x1 ;  /* 0xffffffffff177424 */ /* 0x000fe200078e00ff */
[----:B------:R-:W-:Y:S01]  /*4cc0*/  LOP3.LUT R67, R10, R3, R6, 0xfe, !PT ;  /* 0x000000030a437212 */ /* 0x000fe200078efe06 */
[----:B------:R-:W-:-:S04]  /*4cd0*/  IMAD.WIDE.U32 R4, R22, UR8, R8 ;  /* 0x0000000816047c25 */ /* 0x000fc8000f8e0008 */
[----:B------:R-:W-:Y:S01]  /*4ce0*/  IMAD.IADD R5, R5, 0x1, R15 ;  /* 0x0000000105057824 */ /* 0x000fe200078e020f */
[----:B------:R-:W-:Y:S06]  /*4cf0*/  @P0 BRA `(.L_x_58) ;  /* 0x0000001c00100947 */ /* 0x000fec0003800000 */
[----:B------:R-:W0:Y:S01]  /*4d00*/  LDC.64 R12, c[0x0][0x7c8] ;  /* 0x0001f200ff0c7b82 */ /* 0x000e220000000a00 */
[----:B------:R-:W-:Y:S01]  /*4d10*/  ULDC.64 UR4, c[0x0][0x7c0] ;  /* 0x0001f00000047ab9 */ /* 0x000fe20000000a00 */
[----:B------:R-:W-:Y:S01]  /*4d20*/  BSSY B0, `(.L_x_58) ;  /* 0x00001c1000007945 */ /* 0x000fe20003800000 */
[-C--:B0-----:R-:W-:Y:S02]  /*4d30*/  IMAD R0, R11, R12.reuse, RZ ;  /* 0x0000000c0b007224 */ /* 0x081fe400078e02ff */
[----:B------:R-:W-:-:S04]  /*4d40*/  IMAD.WIDE.U32 R4, R67, R12, R4 ;  /* 0x0000000c43047225 */ /* 0x000fc800078e0004 */
[----:B------:R-:W-:Y:S01]  /*4d50*/  IMAD R3, R67, R13, R0 ;  /* 0x0000000d43037224 */ /* 0x000fe200078e0200 */
[----:B------:R-:W-:-:S03]  /*4d60*/  IADD3 R6, P0, R4, UR4, RZ ;  /* 0x0000000404067c10 */ /* 0x000fc6000ff1e0ff */
[----:B------:R-:W-:Y:S01]  /*4d70*/  IMAD.IADD R3, R5, 0x1, R3 ;  /* 0x0000000105037824 */ /* 0x000fe200078e0203 */
[----:B------:R-:W-:-:S04]  /*4d80*/  LEA R4, P1, R12, R6, 0x3 ;  /* 0x000000060c047211 */ /* 0x000fc800078218ff */
[----:B------:R-:W-:Y:S02]  /*4d90*/  IADD3.X R7, R3, UR5, RZ, P0, !PT ;  /* 0x0000000503077c10 */ /* 0x000fe400087fe4ff */
[----:B-----5:R-:W-:Y:S02]  /*4da0*/  ISETP.NE.AND P0, PT, R58, RZ, PT ;  /* 0x000000ff3a00720c */ /* 0x020fe40003f05270 */
[----:B------:R-:W-:-:S11]  /*4db0*/  LEA.HI.X R5, R12, R7, R13, 0x3, P1 ;  /* 0x000000070c057211 */ /* 0x000fd600008f1c0d */
[----:B------:R-:W-:Y:S05]  /*4dc0*/  @!P0 BRA `(.L_x_59) ;  /* 0x0000001400188947 */ /* 0x000fea0003800000 */
[----:B------:R-:W0:Y:S01]  /*4dd0*/  LDC.64 R62, c[0x0][0x7b0] ;  /* 0x0001ec00ff3e7b82 */ /* 0x000e220000000a00 */
[----:B------:R-:W-:Y:S01]  /*4de0*/  ULDC.64 UR4, c[0x0][0x7b8] ;  /* 0x0001ee0000047ab9 */ /* 0x000fe20000000a00 */
[----:B------:R-:W-:Y:S01]  /*4df0*/  ISETP.GE.AND P3, PT, R56, 0x1, PT ;  /* 0x000000013800780c */ /* 0x000fe20003f66270 */
[----:B------:R-:W-:Y:S01]  /*4e00*/  IMAD R3, R14, UR4, RZ ;  /* 0x000000040e037c24 */ /* 0x000fe2000f8e02ff */
[----:B------:R-:W-:Y:S01]  /*4e10*/  BSSY B1, `(.L_x_60) ;  /* 0x000000e000017945 */ /* 0x000fe20003800000 */
[----:B------:R-:W-:Y:S01]  /*4e20*/  IMAD.WIDE.U32 R14, R22, UR4, R8 ;  /* 0x00000004160e7c25 */ /* 0x000fe2000f8e0008 */
[----:B------:R-:W-:Y:S02]  /*4e30*/  ISETP.LT.OR P1, PT, R20, 0x1, !P3 ;  /* 0x000000011400780c */ /* 0x000fe40005f21670 */
[----:B------:R-:W1:Y:S01]  /*4e40*/  LDC.64 R64, c[0x0][0x7a8] ;  /* 0x0001ea00ff407b82 */ /* 0x000e620000000a00 */
[----:B------:R-:W-:Y:S02]  /*4e50*/  IMAD R3, R22, UR5, R3 ;  /* 0x0000000516037c24 */ /* 0x000fe4000f8e0203 */
[----:B------:R-:W-:-:S02]  /*4e60*/  IMAD.MOV.U32 R12, RZ, RZ, R14 ;  /* 0x000000ffff0c7224 */ /* 0x000fc400078e000e */
[----:B------:R-:W-:Y:S02]  /*4e70*/  IMAD.IADD R13, R15, 0x1, R3 ;  /* 0x000000010f0d7824 */ /* 0x000fe400078e0203 */
[-C--:B0-----:R-:W-:Y:S02]  /*4e80*/  IMAD R10, R11, R62.reuse, RZ ;  /* 0x0000003e0b0a7224 */ /* 0x081fe400078e02ff */
[----:B------:R-:W-:-:S04]  /*4e90*/  IMAD.WIDE.U32 R8, R67, R62, R12 ;  /* 0x0000003e43087225 */ /* 0x000fc800078e000c */
[----:B------:R-:W-:Y:S01]  /*4ea0*/  IMAD R21, R67, R63, R10 ;  /* 0x0000003f43157224 */ /* 0x000fe200078e020a */
[----:B-1----:R-:W-:-:S04]  /*4eb0*/  IADD3 R8, P0, R8, R64, RZ ;  /* 0x0000004008087210 */ /* 0x002fc80007f1e0ff */
[----:B------:R-:W-:Y:S01]  /*4ec0*/  IADD3.X R9, R65, R9, R21, P0, !PT ;  /* 0x0000000941097210 */ /* 0x000fe200007fe415 */
[----:B------:R-:W-:Y:S08]  /*4ed0*/  @P1 BRA `(.L_x_61) ;  /* 0x0000000000041947 */ /* 0x000ff00003800000 */
[----:B------:R0:W5:Y:S02]  /*4ee0*/  LDG.E.U8 R61, desc[UR38][R8.64] ;  /* 0x00000026083d7981 */ /* 0x000164000c1e1100 */
.L_x_61:
[----:B------:R-:W-:Y:S05]  /*4ef0*/  BSYNC B1 ;  /* 0x0000000000017941 */ /* 0x000fea0003800000 */
.L_x_60:
[----:B-----5:R-:W-:Y:S01]  /*4f00*/  LOP3.LUT R0, R61, 0xffff, RZ, 0xc0, !PT ;  /* 0x0000ffff3d007812 */ /* 0x020fe200078ec0ff */
[----:B------:R-:W-:Y:S01]  /*4f10*/  IMAD.SHL.U32 R10, R62, 0x8, RZ ;  /* 0x000000083e0a7824 */ /* 0x000fe200078e00ff */
[----:B------:R-:W-:Y:S01]  /*4f20*/  ISETP.GE.AND P2, PT, R56, 0x2, PT ;  /* 0x000000023800780c */ /* 0x000fe20003f46270 */
[----:B------:R-:W-:Y:S01]  /*4f30*/  BSSY B1, `(.L_x_62) ;  /* 0x000000e000017945 */ /* 0x000fe20003800000 */
[----:B------:R-:W-:Y:S02]  /*4f40*/  PRMT R3, R0, 0x8880, RZ ;  /* 0x0000888000037816 */ /* 0x000fe400000000ff */
[----:B------:R-:W-:Y:S02]  /*4f50*/  ISETP.LT.OR P0, PT, R20, 0x1, !P2 ;  /* 0x000000011400780c */ /* 0x000fe40005701670 */
[----:B------:R-:W-:Y:S01]  /*4f60*/  SHF.L.U64.HI R11, R62, 0x3, R63 ;  /* 0x000000033e0b7819 */ /* 0x000fe2000001023f */
[----:B------:R-:W-:-:S04]  /*4f70*/  IMAD R0, R3, R58, RZ ;  /* 0x0000003a03007224 */ /* 0x000fc800078e02ff */
[----:B------:R-:W-:Y:S02]  /*4f80*/  @!P1 IMAD R3, R24, R57, R0 ;  /* 0x0000003918039224 */ /* 0x000fe400078e0200 */
[----:B------:R-:W-:-:S03]  /*4f90*/  IMAD.WIDE.U32 R10, R67, R62, R10 ;  /* 0x0000003e430a7225 */ /* 0x000fc600078e000a */
[----:B------:R1:W-:Y:S01]  /*4fa0*/  @!P1 STG.E.U8 desc[UR38][R6.64], R3 ;  /* 0x0000000306009986 */ /* 0x0003e2000c101126 */
[----:B------:R-:W-:Y:S01]  /*4fb0*/  IADD3 R10, P4, P5, R14, R64, R10 ;  /* 0x000000400e0a7210 */ /* 0x000fe20007d9e00a */
[----:B------:R-:W-:Y:S01]  /*4fc0*/  IMAD.IADD R14, R21, 0x1, R11 ;  /* 0x00000001150e7824 */ /* 0x000fe200078e020b */
[----:B------:R-:W-:Y:S11]  /*4fd0*/  @P0 BRA `(.L_x_63) ;  /* 0x00000000000c0947 */ /* 0x000ff60003800000 */
[----:B------:R-:W1:Y:S02]  /*4fe0*/  LDG.E.U8 R61, desc[UR38][R8.64+0x1] ;  /* 0x00000126083d7981 */ /* 0x000e64000c1e1100 */
[----:B-1----:R-:W-:-:S05]  /*4ff0*/  PRMT R3, R61, 0x8880, RZ ;  /* 0x000088803d037816 */ /* 0x002fca00000000ff */
[----:B------:R-:W-:-:S07]  /*5000*/  IMAD R0, R3, R58, RZ ;  /* 0x0000003a03007224 */ /* 0x000fce00078e02ff */
.L_x_63:
[----:B------:R-:W-:Y:S05]  /*5010*/  BSYNC B1 ;  /* 0x0000000000017941 */ /* 0x000fea0003800000 */
.L_x_62:
[----:B------:R-:W-:Y:S01]  /*5020*/  ISETP.LT.OR P3, PT, R20, 0x9, !P3 ;  /* 0x000000091400780c */ /* 0x000fe20005f61670 */
[----:B------:R-:W-:Y:S01]  /*5030*/  @!P0 IMAD R25, R25, R57, R0 ;  /* 0x0000003919198224 */ /* 0x000fe200078e0200 */
[C---:B------:R-:W-:Y:S01]  /*5040*/  ISETP.GE.AND P1, PT, R56.reuse, 0x9, PT ;  /* 0x000000093800780c */ /* 0x040fe20003f26270 */
[----:B------:R-:W-:Y:S01]  /*5050*/  BSSY B1, `(.L_x_64) ;  /* 0x000000b000017945 */ /* 0x000fe20003800000 */
[----:B------:R-:W-:Y:S02]  /*5060*/  IADD3.X R11, R13, R65, R14, P4, P5 ;  /* 0x000000410d0b7210 */ /* 0x000fe400027ea40e */
[----:B------:R2:W-:Y:S01]  /*5070*/  @!P0 STG.E.U8 desc[UR38][R6.64+0x1], R25 ;  /* 0x0000011906008986 */ /* 0x0005e2000c101126 */
[----:B------:R-:W-:Y:S02]  /*5080*/  ISETP.GE.AND P0, PT, R56, 0xa, PT ;  /* 0x0000000a3800780c */ /* 0x000fe40003f06270 */
[C---:B------:R-:W-:Y:S02]  /*5090*/  ISETP.LT.OR P2, PT, R20.reuse, 0x9, !P2 ;  /* 0x000000091400780c */ /* 0x040fe40005741670 */
[----:B------:R-:W-:-:S02]  /*50a0*/  ISETP.LT.OR P5, PT, R20, 0x1, !P1 ;  /* 0x000000011400780c */ /* 0x000fc40004fa1670 */
[----:B------:R-:W-:Y:S01]  /*50b0*/  ISETP.LT.OR P4, PT, R20, 0x1, !P0 ;  /* 0x000000011400780c */ /* 0x000fe20004781670 */
[----:B------:R-:W-:-:S12]  /*50c0*/  @P3 BRA `(.L_x_65) ;  /* 0x00000000000c3947 */ /* 0x000fd80003800000 */
[----:B------:R-:W1:Y:S02]  /*50d0*/  LDG.E.U8 R61, desc[UR38][R10.64] ;  /* 0x000000260a3d7981 */ /* 0x000e64000c1e1100 */
[----:B-1----:R-:W-:-:S05]  /*50e0*/  PRMT R3, R61, 0x8880, RZ ;  /* 0x000088803d037816 */ /* 0x002fca00000000ff */
[----:B------:R-:W-:-:S07]  /*50f0*/  IMAD R0, R3, R58, RZ ;  /* 0x0000003a03007224 */ /* 0x000fce00078e02ff */
.L_x_65:
[----:B------:R-:W-:Y:S05]  /*5100*/  BSYNC B1 ;  /* 0x0000000000017941 */ /* 0x000fea0003800000 */
.L_x_64:
[----:B-1----:R-:W-:Y:S01]  /*5110*/  @!P3 IMAD R3, R26, R57, R0 ;  /* 0x000000391a03b224 */ /* 0x002fe200078e0200 */
[----:B------:R-:W-:Y:S04]  /*5120*/  BSSY B1, `(.L_x_66) ;  /* 0x0000006000017945 */ /* 0x000fe80003800000 */
[----:B------:R1:W-:Y:S01]  /*5130*/  @!P3 STG.E.U8 desc[UR38][R4.64], R3 ;  /* 0x000000030400b986 */ /* 0x0003e2000c101126 */
[----:B------:R-:W-:Y:S05]  /*5140*/  @P2 BRA `(.L_x_67) ;  /* 0x00000000000c2947 */ /* 0x000fea0003800000 */
[----:B------:R-:W1:Y:S02]  /*5150*/  LDG.E.U8 R61, desc[UR38][R10.64+0x1] ;  /* 0x000001260a3d7981 */ /* 0x000e64000c1e1100 */
[----:B-1----:R-:W-:-:S05]  /*5160*/  PRMT R3, R61, 0x8880, RZ ;  /* 0x000088803d037816 */ /* 0x002fca00000000ff */
[----:B------:R-:W-:-:S07]  /*5170*/  IMAD R0, R3, R58, RZ ;  /* 0x0000003a03007224 */ /* 0x000fce00078e02ff */
.L_x_67:
[----:B------:R-:W-:Y:S05]  /*5180*/  BSYNC B1 ;  /* 0x0000000000017941 */ /* 0x000fea0003800000 */
.L_x_66:
[----:B------:R-:W-:Y:S01]  /*5190*/  @!P2 IMAD R27, R27, R57, R0 ;  /* 0x000000391b1ba224 */ /* 0x000fe200078e0200 */
[----:B------:R-:W-:Y:S04]  /*51a0*/  BSSY B1, `(.L_x_68) ;  /* 0x0000006000017945 */ /* 0x000fe80003800000 */
[----:B------:R3:W-:Y:S01]  /*51b0*/  @!P2 STG.E.U8 desc[UR38][R4.64+0x1], R27 ;  /* 0x0000011b0400a986 */ /* 0x0007e2000c101126 */
[----:B------:R-:W-:Y:S05]  /*51c0*/  @P5 BRA `(.L_x_69) ;  /* 0x00000000000c5947 */ /* 0x000fea0003800000 */
[----:B------:R-:W1:Y:S02]  /*51d0*/  LDG.E.U8 R61, desc[UR38][R8.64+0x8] ;  /* 0x00000826083d7981 */ /* 0x000e64000c1e1100 */
[----:B-1----:R-:W-:-:S05]  /*51e0*/  PRMT R3, R61, 0x8880, RZ ;  /* 0x000088803d037816 */ /* 0x002fca00000000ff */
[----:B------:R-:W-:-:S07]  /*51f0*/  IMAD R0, R3, R58, RZ ;  /* 0x0000003a03007224 */ /* 0x000fce00078e02ff */
.L_x_69:
[----:B------:R-:W-:Y:S05]  /*5200*/  BSYNC B1 ;  /* 0x0000000000017941 */ /* 0x000fea0003800000 */
.L_x_68:
[----:B-1----:R-:W-:Y:S01]  /*5210*/  @!P5 IMAD R3, R28, R57, R0 ;  /* 0x000000391c03d224 */ /* 0x002fe200078e0200 */
[----:B------:R-:W-:Y:S04]  /*5220*/  BSSY B1, `(.L_x_70) ;  /* 0x0000006000017945 */ /* 0x000fe80003800000 */
[----:B------:R1:W-:Y:S01]  /*5230*/  @!P5 STG.E.U8 desc[UR38][R6.64+0x8], R3 ;  /* 0x000008030600d986 */ /* 0x0003e2000c101126 */
[----:B------:R-:W-:Y:S05]  /*5240*/  @P4 BRA `(.L_x_71) ;  /* 0x00000000000c4947 */ /* 0x000fea0003800000 */
[----:B------:R-:W1:Y:S02]  /*5250*/  LDG.E.U8 R61, desc[UR38][R8.64+0x9] ;  /* 0x00000926083d7981 */ /* 0x000e64000c1e1100 */
[----:B-1----:R-:W-:-:S05]  /*5260*/  PRMT R3, R61, 0x8880, RZ ;  /* 0x000088803d037816 */ /* 0x002fca00000000ff */
[----:B------:R-:W-:-:S07]  /*5270*/  IMAD R0, R3, R58, RZ ;  /* 0x0000003a03007224 */ /* 0x000fce00078e02ff */
.L_x_71:
[----:B------:R-:W-:Y:S05]  /*5280*/  BSYNC B1 ;  /* 0x0000000000017941 */ /* 0x000fea0003800000 */
.L_x_70:
[----:B------:R-:W-:Y:S01]  /*5290*/  ISETP.LT.OR P1, PT, R20, 0x9, !P1 ;  /* 0x000000091400780c */ /* 0x000fe20004f21670 */
[----:B------:R-:W-:Y:S01]  /*52a0*/  @!P4 IMAD R29, R29, R57, R0 ;  /* 0x000000391d1dc224 */ /* 0x000fe200078e0200 */
[C---:B------:R-:W-:Y:S01]  /*52b0*/  ISETP.GE.AND P3, PT, R56.reuse, 0x11, PT ;  /* 0x000000113800780c */ /* 0x040fe20003f66270 */
[----:B------:R-:W-:Y:S01]  /*52c0*/  BSSY B1, `(.L_x_72) ;  /* 0x000000a000017945 */ /* 0x000fe20003800000 */
[----:B------:R-:W-:Y:S02]  /*52d0*/  ISETP.GE.AND P2, PT, R56, 0x12, PT ;  /* 0x000000123800780c */ /* 0x000fe40003f46270 */
[----:B------:R4:W-:Y:S01]  /*52e0*/  @!P4 STG.E.U8 desc[UR38][R6.64+0x9], R29 ;  /* 0x0000091d0600c986 */ /* 0x0009e2000c101126 */
[C---:B------:R-:W-:Y:S02]  /*52f0*/  ISETP.LT.OR P0, PT, R20.reuse, 0x9, !P0 ;  /* 0x000000091400780c */ /* 0x040fe40004701670 */
[C---:B------:R-:W-:Y:S02]  /*5300*/  ISETP.LT.OR P5, PT, R20.reuse, 0x1, !P3 ;  /* 0x000000011400780c */ /* 0x040fe40005fa1670 */
[----:B------:R-:W-:-:S02]  /*5310*/  ISETP.LT.OR P4, PT, R20, 0x1, !P2 ;  /* 0x000000011400780c */ /* 0x000fc40005781670 */
[----:B------:R-:W-:Y:S11]  /*5320*/  @P1 BRA `(.L_x_73) ;  /* 0x00000000000c1947 */ /* 0x000ff60003800000 */
[----:B------:R-:W1:Y:S02]  /*5330*/  LDG.E.U8 R61, desc[UR38][R10.64+0x8] ;  /* 0x000008260a3d7981 */ /* 0x000e64000c1e1100 */
[----:B-1----:R-:W-:-:S05]  /*5340*/  PRMT R3, R61, 0x8880, RZ ;  /* 0x000088803d037816 */ /* 0x002fca00000000ff */
[----:B------:R-:W-:-:S07]  /*5350*/  IMAD R0, R3, R58, RZ ;  /* 0x0000003a03007224 */ /* 0x000fce00078e02ff */
.L_x_73:
[----:B------:R-:W-:Y:S05]  /*5360*/  BSYNC B1 ;  /* 0x0000000000017941 */ /* 0x000fea0003800000 */
.L_x_72:
[----:B-1----:R-:W-:Y:S01]  /*5370*/  @!P1 IMAD R3, R30, R57, R0 ;  /* 0x000000391e039224 */ /* 0x002fe200078e0200 */
[----:B------:R-:W-:Y:S04]  /*5380*/  BSSY B1, `(.L_x_74) ;  /* 0x0000006000017945 */ /* 0x000fe80003800000 */
[----:B------:R1:W-:Y:S01]  /*5390*/  @!P1 STG.E.U8 desc[UR38][R4.64+0x8], R3 ;  /* 0x0000080304009986 */ /* 0x0003e2000c101126 */
[----:B------:R-:W-:Y:S05]  /*53a0*/  @P0 BRA `(.L_x_75) ;  /* 0x00000000000c0947 */ /* 0x000fea0003800000 */
[----:B------:R-:W1:Y:S02]  /*53b0*/  LDG.E.U8 R61, desc[UR38][R10.64+0x9] ;  /* 0x000009260a3d7981 */ /* 0x000e64000c1e1100 */
[----:B-1----:R-:W-:-:S05]  /*53c0*/  PRMT R3, R61, 0x8880, RZ ;  /* 0x000088803d037816 */ /* 0x002fca00000000ff */
[----:B------:R-:W-:-:S07]  /*53d0*/  IMAD R0, R3, R58, RZ ;  /* 0x0000003a03007224 */ /* 0x000fce00078e02ff */
.L_x_75:
[----:B------:R-:W-:Y:S05]  /*53e0*/  BSYNC B1 ;  /* 0x0000000000017941 */ /* 0x000fea0003800000 */
.L_x_74:
[----:B------:R-:W-:Y:S01]  /*53f0*/  @!P0 IMAD R31, R31, R57, R0 ;  /* 0x000000391f1f8224 */ /* 0x000fe200078e0200 */
[----:B------:R-:W-:Y:S04]  /*5400*/  BSSY B1, `(.L_x_76) ;  /* 0x0000006000017945 */ /* 0x000fe80003800000 */
[----:B------:R0:W-:Y:S01]  /*5410*/  @!P0 STG.E.U8 desc[UR38][R4.64+0x9], R31 ;  /* 0x0000091f04008986 */ /* 0x0001e2000c101126 */
[----:B------:R-:W-:Y:S05]  /*5420*/  @P5 BRA `(.L_x_77) ;  /* 0x00000000000c5947 */ /* 0x000fea0003800000 */
[----:B------:R-:W1:Y:S02]  /*5430*/  LDG.E.U8 R61, desc[UR38][R8.64+0x10] ;  /* 0x00001026083d7981 */ /* 0x000e64000c1e1100 */
[----:B-1----:R-:W-:-:S05]  /*5440*/  PRMT R3, R61, 0x8880, RZ ;  /* 0x000088803d037816 */ /* 0x002fca00000000ff */
[----:B------:R-:W-:-:S07]  /*5450*/  IMAD R0, R3, R58, RZ ;  /* 0x0000003a03007224 */ /* 0x000fce00078e02ff */
.L_x_77:
[----:B------:R-:W-:Y:S05]  /*5460*/  BSYNC B1 ;  /* 0x0000000000017941 */ /* 0x000fea0003800000 */
.L_x_76:
[----:B-1----:R-:W-:Y:S01]  /*5470*/  @!P5 IMAD R3, R32, R57, R0 ;  /* 0x000000392003d224 */ /* 0x002fe200078e0200 */
[----:B------:R-:W-:Y:S04]  /*5480*/  BSSY B1, `(.L_x_78) ;  /* 0x0000006000017945 */ /* 0x000fe80003800000 */
[----:B------:R1:W-:Y:S01]  /*5490*/  @!P5 STG.E.U8 desc[UR38][R6.64+0x10], R3 ;  /* 0x000010030600d986 */ /* 0x0003e2000c101126 */
[----:B------:R-:W-:Y:S05]  /*54a0*/  @P4 BRA `(.L_x_79) ;  /* 0x00000000000c4947 */ /* 0x000fea0003800000 */
[----:B------:R-:W1:Y:S02]  /*54b0*/  LDG.E.U8 R61, desc[UR38][R8.64+0x11] ;  /* 0x00001126083d7981 */ /* 0x000e64000c1e1100 */
[----:B-1----:R-:W-:-:S05]  /*54c0*/  PRMT R3, R61, 0x8880, RZ ;  /* 0x000088803d037816 */ /* 0x002fca00000000ff */
[----:B------:R-:W-:-:S07]  /*54d0*/  IMAD R0, R3, R58, RZ ;  /* 0x0000003a03007224 */ /* 0x000fce00078e02ff */
.L_x_79:
[----:B------:R-:W-:Y:S05]  /*54e0*/  BSYNC B1 ;  /* 0x0000000000017941 */ /* 0x000fea0003800000 */
.L_x_78:
        /* <DEDUP_REMOVED lines=13> */
.L_x_81:
[----:B------:R-:W-:Y:S05]  /*55c0*/  BSYNC B1 ;  /* 0x0000000000017941 */ /* 0x000fea0003800000 */
.L_x_80:
[----:B-1----:R-:W-:Y:S01]  /*55d0*/  @!P3 IMAD R3, R34, R57, R0 ;  /* 0x000000392203b224 */ /* 0x002fe200078e0200 */
[----:B------:R-:W-:Y:S04]  /*55e0*/  BSSY B1, `(.L_x_82) ;  /* 0x0000006000017945 */ /* 0x000fe80003800000 */
[----:B------:R1:W-:Y:S01]  /*55f0*/  @!P3 STG.E.U8 desc[UR38][R4.64+0x10], R3 ;  /* 0x000010030400b986 */ /* 0x0003e2000c101126 */
[----:B------:R-:W-:Y:S05]  /*5600*/  @P2 BRA `(.L_x_83) ;  /* 0x00000000000c2947 */ /* 0x000fea0003800000 */
[----:B------:R-:W1:Y:S02]  /*5610*/  LDG.E.U8 R61, desc[UR38][R10.64+0x11] ;  /* 0x000011260a3d7981 */ /* 0x000e64000c1e1100 */
[----:B-1----:R-:W-:-:S05]  /*5620*/  PRMT R3, R61, 0x8880, RZ ;  /* 0x000088803d037816 */ /* 0x002fca00000000ff */
[----:B------:R-:W-:-:S07]  /*5630*/  IMAD R0, R3, R58, RZ ;  /* 0x0000003a03007224 */ /* 0x000fce00078e02ff */
.L_x_83:
[----:B------:R-:W-:Y:S05]  /*5640*/  BSYNC B1 ;  /* 0x0000000000017941 */ /* 0x000fea0003800000 */
.L_x_82:
[----:B------:R-:W-:Y:S01]  /*5650*/  @!P2 IMAD R35, R35, R57, R0 ;  /* 0x000000392323a224 */ /* 0x000fe200078e0200 */
[----:B------:R-:W-:Y:S04]  /*5660*/  BSSY B1, `(.L_x_84) ;  /* 0x0000006000017945 */ /* 0x000fe80003800000 */
[----:B------:R0:W-:Y:S01]  /*5670*/  @!P2 STG.E.U8 desc[UR38][R4.64+0x11], R35 ;  /* 0x000011230400a986 */ /* 0x0001e2000c101126 */
[----:B------:R-:W-:Y:S05]  /*5680*/  @P5 BRA `(.L_x_85) ;  /* 0x00000000000c5947 */ /* 0x000fea0003800000 */
[----:B------:R-:W1:Y:S02]  /*5690*/  LDG.E.U8 R61, desc[UR38][R8.64+0x18] ;  /* 0x00001826083d7981 */ /* 0x000e64000c1e1100 */
[----:B-1----:R-:W-:-:S05]  /*56a0*/  PRMT R3, R61, 0x8880, RZ ;  /* 0x000088803d037816 */ /* 0x002fca00000000ff */
[----:B------:R-:W-:-:S07]  /*56b0*/  IMAD R0, R3, R58, RZ ;  /* 0x0000003a03007224 */ /* 0x000fce00078e02ff */
.L_x_85:
[----:B------:R-:W-:Y:S05]  /*56c0*/  BSYNC B1 ;  /* 0x0000000000017941 */ /* 0x000fea0003800000 */
.L_x_84:
[----:B-1----:R-:W-:Y:S01]  /*56d0*/  @!P5 IMAD R3, R36, R57, R0 ;  /* 0x000000392403d224 */ /* 0x002fe200078e0200 */
[----:B------:R-:W-:Y:S04]  /*56e0*/  BSSY B1, `(.L_x_86) ;  /* 0x0000006000017945 */ /* 0x000fe80003800000 */
[----:B------:R1:W-:Y:S01]  /*56f0*/  @!P5 STG.E.U8 desc[UR38][R6.64+0x18], R3 ;  /* 0x000018030600d986 */ /* 0x0003e2000c101126 */
[----:B------:R-:W-:Y:S05]  /*5700*/  @P4 BRA `(.L_x_87) ;  /* 0x00000000000c4947 */ /* 0x000fea0003800000 */
[----:B------:R-:W1:Y:S02]  /*5710*/  LDG.E.U8 R61, desc[UR38][R8.64+0x19] ;  /* 0x00001926083d7981 */ /* 0x000e64000c1e1100 */
[----:B-1----:R-:W-:-:S05]  /*5720*/  PRMT R3, R61, 0x8880, RZ ;  /* 0x000088803d037816 */ /* 0x002fca00000000ff */
[----:B------:R-:W-:-:S07]  /*5730*/  IMAD R0, R3, R58, RZ ;  /* 0x0000003a03007224 */ /* 0x000fce00078e02ff */
.L_x_87:
[----:B------:R-:W-:Y:S05]  /*5740*/  BSYNC B1 ;  /* 0x0000000000017941 */ /* 0x000fea0003800000 */
.L_x_86:
        /* <DEDUP_REMOVED lines=13> */
.L_x_89:
[----:B------:R-:W-:Y:S05]  /*5820*/  BSYNC B1 ;  /* 0x0000000000017941 */ /* 0x000fea0003800000 */
.L_x_88:
[----:B-1----:R-:W-:Y:S01]  /*5830*/  @!P1 IMAD R3, R38, R57, R0 ;  /* 0x0000003926039224 */ /* 0x002fe200078e0200 */
[----:B------:R-:W-:Y:S04]  /*5840*/  BSSY B1, `(.L_x_90) ;  /* 0x0000006000017945 */ /* 0x000fe80003800000 */
[----:B------:R1:W-:Y:S01]  /*5850*/  @!P1 STG.E.U8 desc[UR38][R4.64+0x18], R3 ;  /* 0x0000180304009986 */ /* 0x0003e2000c101126 */
[----:B------:R-:W-:Y:S05]  /*5860*/  @P4 BRA `(.L_x_91) ;  /* 0x00000000000c4947 */ /* 0x000fea0003800000 */
[----:B------:R-:W1:Y:S02]  /*5870*/  LDG.E.U8 R61, desc[UR38][R10.64+0x19] ;  /* 0x000019260a3d7981 */ /* 0x000e64000c1e1100 */
[----:B-1----:R-:W-:-:S05]  /*5880*/  PRMT R3, R61, 0x8880, RZ ;  /* 0x000088803d037816 */ /* 0x002fca00000000ff */
[----:B------:R-:W-:-:S07]  /*5890*/  IMAD R0, R3, R58, RZ ;  /* 0x0000003a03007224 */ /* 0x000fce00078e02ff */
.L_x_91:
[----:B------:R-:W-:Y:S05]  /*58a0*/  BSYNC B1 ;  /* 0x0000000000017941 */ /* 0x000fea0003800000 */
.L_x_90:
[----:B------:R-:W-:Y:S01]  /*58b0*/  @!P4 IMAD R39, R39, R57, R0 ;  /* 0x000000392727c224 */ /* 0x000fe200078e0200 */
[----:B------:R-:W-:Y:S04]  /*58c0*/  BSSY B1, `(.L_x_92) ;  /* 0x0000006000017945 */ /* 0x000fe80003800000 */
[----:B------:R0:W-:Y:S01]  /*58d0*/  @!P4 STG.E.U8 desc[UR38][R4.64+0x19], R39 ;  /* 0x000019270400c986 */ /* 0x0001e2000c101126 */
[----:B------:R-:W-:Y:S05]  /*58e0*/  @P5 BRA `(.L_x_93) ;  /* 0x00000000000c5947 */ /* 0x000fea0003800000 */
[----:B------:R-:W1:Y:S02]  /*58f0*/  LDG.E.U8 R61, desc[UR38][R8.64+0x20] ;  /* 0x00002026083d7981 */ /* 0x000e64000c1e1100 */
[----:B-1----:R-:W-:-:S05]  /*5900*/  PRMT R3, R61, 0x8880, RZ ;  /* 0x000088803d037816 */ /* 0x002fca00000000ff */
[----:B------:R-:W-:-:S07]  /*5910*/  IMAD R0, R3, R58, RZ ;  /* 0x0000003a03007224 */ /* 0x000fce00078e02ff */
.L_x_93:
[----:B------:R-:W-:Y:S05]  /*5920*/  BSYNC B1 ;  /* 0x0000000000017941 */ /* 0x000fea0003800000 */
.L_x_92:
[----:B-1----:R-:W-:Y:S01]  /*5930*/  @!P5 IMAD R3, R40, R57, R0 ;  /* 0x000000392803d224 */ /* 0x002fe200078e0200 */
[----:B------:R-:W-:Y:S04]  /*5940*/  BSSY B1, `(.L_x_94) ;  /* 0x0000006000017945 */ /* 0x000fe80003800000 */
[----:B------:R1:W-:Y:S01]  /*5950*/  @!P5 STG.E.U8 desc[UR38][R6.64+0x20], R3 ;  /* 0x000020030600d986 */ /* 0x0003e2000c101126 */
[----:B------:R-:W-:Y:S05]  /*5960*/  @P0 BRA `(.L_x_95) ;  /* 0x00000000000c0947 */ /* 0x000fea0003800000 */
[----:B------:R-:W1:Y:S02]  /*5970*/  LDG.E.U8 R61, desc[UR38][R8.64+0x21] ;  /* 0x00002126083d7981 */ /* 0x000e64000c1e1100 */
[----:B-1----:R-:W-:-:S05]  /*5980*/  PRMT R3, R61, 0x8880, RZ ;  /* 0x000088803d037816 */ /* 0x002fca00000000ff */
[----:B------:R-:W-:-:S07]  /*5990*/  IMAD R0, R3, R58, RZ ;  /* 0x0000003a03007224 */ /* 0x000fce00078e02ff */
.L_x_95:
[----:B------:R-:W-:Y:S05]  /*59a0*/  BSYNC B1 ;  /* 0x0000000000017941 */ /* 0x000fea0003800000 */
.L_x_94:
        /* <DEDUP_REMOVED lines=13> */
.L_x_97:
[----:B------:R-:W-:Y:S05]  /*5a80*/  BSYNC B1 ;  /* 0x0000000000017941 */ /* 0x000fea0003800000 */
.L_x_96:
[----:B-1----:R-:W-:Y:S01]  /*5a90*/  @!P3 IMAD R3, R42, R57, R0 ;  /* 0x000000392a03b224 */ /* 0x002fe200078e0200 */
[----:B------:R-:W-:Y:S04]  /*5aa0*/  BSSY B1, `(.L_x_98) ;  /* 0x0000006000017945 */ /* 0x000fe80003800000 */
[----:B------:R1:W-:Y:S01]  /*5ab0*/  @!P3 STG.E.U8 desc[UR38][R4.64+0x20], R3 ;  /* 0x000020030400b986 */ /* 0x0003e2000c101126 */
[----:B------:R-:W-:Y:S05]  /*5ac0*/  @P2 BRA `(.L_x_99) ;  /* 0x00000000000c2947 */ /* 0x000fea0003800000 */
[----:B------:R-:W1:Y:S02]  /*5ad0*/  LDG.E.U8 R61, desc[UR38][R10.64+0x21] ;  /* 0x000021260a3d7981 */ /* 0x000e64000c1e1100 */
[----:B-1----:R-:W-:-:S05]  /*5ae0*/  PRMT R3, R61, 0x8880, RZ ;  /* 0x000088803d037816 */ /* 0x002fca00000000ff */
[----:B------:R-:W-:-:S07]  /*5af0*/  IMAD R0, R3, R58, RZ ;  /* 0x0000003a03007224 */ /* 0x000fce00078e02ff */
.L_x_99:
[----:B------:R-:W-:Y:S05]  /*5b00*/  BSYNC B1 ;  /* 0x0000000000017941 */ /* 0x000fea0003800000 */
.L_x_98:
[----:B------:R-:W-:Y:S01]  /*5b10*/  @!P2 IMAD R43, R43, R57, R0 ;  /* 0x000000392b2ba224 */ /* 0x000fe200078e0200 */
[----:B------:R-:W-:Y:S04]  /*5b20*/  BSSY B1, `(.L_x_100) ;  /* 0x0000006000017945 */ /* 0x000fe80003800000 */
[----:B------:R0:W-:Y:S01]  /*5b30*/  @!P2 STG.E.U8 desc[UR38][R4.64+0x21], R43 ;  /* 0x0000212b0400a986 */ /* 0x0001e2000c101126 */
[----:B------:R-:W-:Y:S05]  /*5b40*/  @P0 BRA `(.L_x_101) ;  /* 0x00000000000c0947 */ /* 0x000fea0003800000 */
[----:B------:R-:W1:Y:S02]  /*5b50*/  LDG.E.U8 R61, desc[UR38][R8.64+0x28] ;  /* 0x00002826083d7981 */ /* 0x000e64000c1e1100 */
[----:B-1----:R-:W-:-:S05]  /*5b60*/  PRMT R3, R61, 0x8880, RZ ;  /* 0x000088803d037816 */ /* 0x002fca00000000ff */
[----:B------:R-:W-:-:S07]  /*5b70*/  IMAD R0, R3, R58, RZ ;  /* 0x0000003a03007224 */ /* 0x000fce00078e02ff */
.L_x_101:
[----:B------:R-:W-:Y:S05]  /*5b80*/  BSYNC B1 ;  /* 0x0000000000017941 */ /* 0x000fea0003800000 */
.L_x_100:
[----:B-1----:R-:W-:Y:S01]  /*5b90*/  @!P0 IMAD R3, R44, R57, R0 ;  /* 0x000000392c038224 */ /* 0x002fe200078e0200 */
[----:B------:R-:W-:Y:S04]  /*5ba0*/  BSSY B1, `(.L_x_102) ;  /* 0x0000006000017945 */ /* 0x000fe80003800000 */
[----:B------:R1:W-:Y:S01]  /*5bb0*/  @!P0 STG.E.U8 desc[UR38][R6.64+0x28], R3 ;  /* 0x0000280306008986 */ /* 0x0003e2000c101126 */
[----:B------:R-:W-:Y:S05]  /*5bc0*/  @P5 BRA `(.L_x_103) ;  /* 0x00000000000c5947 */ /* 0x000fea0003800000 */
[----:B------:R-:W1:Y:S02]  /*5bd0*/  LDG.E.U8 R61, desc[UR38][R8.64+0x29] ;  /* 0x00002926083d7981 */ /* 0x000e64000c1e1100 */
[----:B-1----:R-:W-:-:S05]  /*5be0*/  PRMT R3, R61, 0x8880, RZ ;  /* 0x000088803d037816 */ /* 0x002fca00000000ff */
[----:B------:R-:W-:-:S07]  /*5bf0*/  IMAD R0, R3, R58, RZ ;  /* 0x0000003a03007224 */ /* 0x000fce00078e02ff */
.L_x_103:
[----:B------:R-:W-:Y:S05]  /*5c00*/  BSYNC B1 ;  /* 0x0000000000017941 */ /* 0x000fea0003800000 */
.L_x_102:
        /* <DEDUP_REMOVED lines=13> */
.L_x_105:
[----:B------:R-:W-:Y:S05]  /*5ce0*/  BSYNC B1 ;  /* 0x0000000000017941 */ /* 0x000fea0003800000 */
.L_x_104:
[----:B-1----:R-:W-:Y:S01]  /*5cf0*/  @!P4 IMAD R3, R46, R57, R0 ;  /* 0x000000392e03c224 */ /* 0x002fe200078e0200 */
[----:B------:R-:W-:Y:S04]  /*5d00*/  BSSY B1, `(.L_x_106) ;  /* 0x0000006000017945 */ /* 0x000fe80003800000 */
[----:B------:R1:W-:Y:S01]  /*5d10*/  @!P4 STG.E.U8 desc[UR38][R4.64+0x28], R3 ;  /* 0x000028030400c986 */ /* 0x0003e2000c101126 */
[----:B------:R-:W-:Y:S05]  /*5d20*/  @P1 BRA `(.L_x_107) ;  /* 0x00000000000c1947 */ /* 0x000fea0003800000 */
[----:B------:R-:W1:Y:S02]  /*5d30*/  LDG.E.U8 R61, desc[UR38][R10.64+0x29] ;  /* 0x000029260a3d7981 */ /* 0x000e64000c1e1100 */
[----:B-1----:R-:W-:-:S05]  /*5d40*/  PRMT R3, R61, 0x8880, RZ ;  /* 0x000088803d037816 */ /* 0x002fca00000000ff */
[----:B------:R-:W-:-:S07]  /*5d50*/  IMAD R0, R3, R58, RZ ;  /* 0x0000003a03007224 */ /* 0x000fce00078e02ff */
.L_x_107:
[----:B------:R-:W-:Y:S05]  /*5d60*/  BSYNC B1 ;  /* 0x0000000000017941 */ /* 0x000fea0003800000 */
.L_x_106:
[----:B------:R-:W-:Y:S01]  /*5d70*/  @!P1 IMAD R47, R47, R57, R0 ;  /* 0x000000392f2f9224 */ /* 0x000fe200078e0200 */
[----:B------:R-:W-:Y:S04]  /*5d80*/  BSSY B1, `(.L_x_108) ;  /* 0x0000006000017945 */ /* 0x000fe80003800000 */
[----:B------:R0:W-:Y:S01]  /*5d90*/  @!P1 STG.E.U8 desc[UR38][R4.64+0x29], R47 ;  /* 0x0000292f04009986 */ /* 0x0001e2000c101126 */
[----:B------:R-:W-:Y:S05]  /*5da0*/  @P3 BRA `(.L_x_109) ;  /* 0x00000000000c3947 */ /* 0x000fea0003800000 */
[----:B------:R-:W1:Y:S02]  /*5db0*/  LDG.E.U8 R61, desc[UR38][R8.64+0x30] ;  /* 0x00003026083d7981 */ /* 0x000e64000c1e1100 */
[----:B-1----:R-:W-:-:S05]  /*5dc0*/  PRMT R3, R61, 0x8880, RZ ;  /* 0x000088803d037816 */ /* 0x002fca00000000ff */
[----:B------:R-:W-:-:S07]  /*5dd0*/  IMAD R0, R3, R58, RZ ;  /* 0x0000003a03007224 */ /* 0x000fce00078e02ff */
.L_x_109:
[----:B------:R-:W-:Y:S05]  /*5de0*/  BSYNC B1 ;  /* 0x0000000000017941 */ /* 0x000fea0003800000 */
.L_x_108:
[----:B-1----:R-:W-:Y:S01]  /*5df0*/  @!P3 IMAD R3, R48, R57, R0 ;  /* 0x000000393003b224 */ /* 0x002fe200078e0200 */
[----:B------:R-:W-:Y:S04]  /*5e00*/  BSSY B1, `(.L_x_110) ;  /* 0x0000006000017945 */ /* 0x000fe80003800000 */
[----:B------:R1:W-:Y:S01]  /*5e10*/  @!P3 STG.E.U8 desc[UR38][R6.64+0x30], R3 ;  /* 0x000030030600b986 */ /* 0x0003e2000c101126 */
[----:B------:R-:W-:Y:S05]  /*5e20*/  @P5 BRA `(.L_x_111) ;  /* 0x00000000000c5947 */ /* 0x000fea0003800000 */
[----:B------:R-:W1:Y:S02]  /*5e30*/  LDG.E.U8 R61, desc[UR38][R8.64+0x31] ;  /* 0x00003126083d7981 */ /* 0x000e64000c1e1100 */
[----:B-1----:R-:W-:-:S05]  /*5e40*/  PRMT R3, R61, 0x8880, RZ ;  /* 0x000088803d037816 */ /* 0x002fca00000000ff */
[----:B------:R-:W-:-:S07]  /*5e50*/  IMAD R0, R3, R58, RZ ;  /* 0x0000003a03007224 */ /* 0x000fce00078e02ff */
.L_x_111:
[----:B------:R-:W-:Y:S05]  /*5e60*/  BSYNC B1 ;  /* 0x0000000000017941 */ /* 0x000fea0003800000 */
.L_x_110:
        /* <DEDUP_REMOVED lines=9> */
[----:B------:R-:W-:Y:S01]  /*5f00*/  ISETP.LT.OR P3, PT, R20, 0x9, !P3 ;  /* 0x000000091400780c */ /* 0x000fe20005f61670 */
[----:B------:R-:W-:-:S12]  /*5f10*/  @P2 BRA `(.L_x_113) ;  /* 0x00000000000c2947 */ /* 0x000fd80003800000 */
[----:B------:R-:W1:Y:S02]  /*5f20*/  LDG.E.U8 R61, desc[UR38][R10.64+0x30] ;  /* 0x000030260a3d7981 */ /* 0x000e64000c1e1100 */
[----:B-1----:R-:W-:-:S05]  /*5f30*/  PRMT R3, R61, 0x8880, RZ ;  /* 0x000088803d037816 */ /* 0x002fca00000000ff */
[----:B------:R-:W-:-:S07]  /*5f40*/  IMAD R0, R3, R58, RZ ;  /* 0x0000003a03007224 */ /* 0x000fce00078e02ff */
.L_x_113:
[----:B------:R-:W-:Y:S05]  /*5f50*/  BSYNC B1 ;  /* 0x0000000000017941 */ /* 0x000fea0003800000 */
.L_x_112:
[----:B-1----:R-:W-:Y:S01]  /*5f60*/  @!P2 IMAD R3, R50, R57, R0 ;  /* 0x000000393203a224 */ /* 0x002fe200078e0200 */
[----:B------:R-:W-:Y:S04]  /*5f70*/  BSSY B1, `(.L_x_114) ;  /* 0x0000006000017945 */ /* 0x000fe80003800000 */
[----:B------:R1:W-:Y:S01]  /*5f80*/  @!P2 STG.E.U8 desc[UR38][R4.64+0x30], R3 ;  /* 0x000030030400a986 */ /* 0x0003e2000c101126 */
[----:B------:R-:W-:Y:S05]  /*5f90*/  @P0 BRA `(.L_x_115) ;  /* 0x00000000000c0947 */ /* 0x000fea0003800000 */
[----:B------:R-:W1:Y:S02]  /*5fa0*/  LDG.E.U8 R61, desc[UR38][R10.64+0x31] ;  /* 0x000031260a3d7981 */ /* 0x000e64000c1e1100 */
[----:B-1----:R-:W-:-:S05]  /*5fb0*/  PRMT R3, R61, 0x8880, RZ ;  /* 0x000088803d037816 */ /* 0x002fca00000000ff */
[----:B------:R-:W-:-:S07]  /*5fc0*/  IMAD R0, R3, R58, RZ ;  /* 0x0000003a03007224 */ /* 0x000fce00078e02ff */
.L_x_115:
[----:B------:R-:W-:Y:S05]  /*5fd0*/  BSYNC B1 ;  /* 0x0000000000017941 */ /* 0x000fea0003800000 */
.L_x_114:
[----:B------:R-:W-:Y:S01]  /*5fe0*/  @!P0 IMAD R51, R51, R57, R0 ;  /* 0x0000003933338224 */ /* 0x000fe200078e0200 */
[----:B------:R-:W-:Y:S04]  /*5ff0*/  BSSY B1, `(.L_x_116) ;  /* 0x0000006000017945 */ /* 0x000fe80003800000 */
[----:B------:R0:W-:Y:S01]  /*6000*/  @!P0 STG.E.U8 desc[UR38][R4.64+0x31], R51 ;  /* 0x0000313304008986 */ /* 0x0001e2000c101126 */
[----:B------:R-:W-:Y:S05]  /*6010*/  @P5 BRA `(.L_x_117) ;  /* 0x00000000000c5947 */ /* 0x000fea0003800000 */
[----:B------:R-:W1:Y:S02]  /*6020*/  LDG.E.U8 R61, desc[UR38][R8.64+0x38] ;  /* 0x00003826083d7981 */ /* 0x000e64000c1e1100 */
[----:B-1----:R-:W-:-:S05]  /*6030*/  PRMT R3, R61, 0x8880, RZ ;  /* 0x000088803d037816 */ /* 0x002fca00000000ff */
[----:B------:R-:W-:-:S07]  /*6040*/  IMAD R0, R3, R58, RZ ;  /* 0x0000003a03007224 */ /* 0x000fce00078e02ff */
.L_x_117:
[----:B------:R-:W-:Y:S05]  /*6050*/  BSYNC B1 ;  /* 0x0000000000017941 */ /* 0x000fea0003800000 */
.L_x_116:
[----:B-1----:R-:W-:Y:S01]  /*6060*/  @!P5 IMAD R3, R52, R57, R0 ;  /* 0x000000393403d224 */ /* 0x002fe200078e0200 */
[----:B------:R-:W-:Y:S04]  /*6070*/  BSSY B1, `(.L_x_118) ;  /* 0x0000006000017945 */ /* 0x000fe80003800000 */
[----:B------:R1:W-:Y:S01]  /*6080*/  @!P5 STG.E.U8 desc[UR38][R6.64+0x38], R3 ;  /* 0x000038030600d986 */ /* 0x0003e2000c101126 */
[----:B------:R-:W-:Y:S05]  /*6090*/  @P4 BRA `(.L_x_119) ;  /* 0x00000000000c4947 */ /* 0x000fea0003800000 */
[----:B------:R-:W1:Y:S02]  /*60a0*/  LDG.E.U8 R61, desc[UR38][R8.64+0x39] ;  /* 0x00003926083d7981 */ /* 0x000e64000c1e1100 */
[----:B-1----:R-:W-:-:S05]  /*60b0*/  PRMT R3, R61, 0x8880, RZ ;  /* 0x000088803d037816 */ /* 0x002fca00000000ff */
[----:B------:R-:W-:-:S07]  /*60c0*/  IMAD R0, R3, R58, RZ ;  /* 0x0000003a03007224 */ /* 0x000fce00078e02ff */
.L_x_119:
[----:B------:R-:W-:Y:S05]  /*60d0*/  BSYNC B1 ;  /* 0x0000000000017941 */ /* 0x000fea0003800000 */
.L_x_118:
[----:B------:R-:W-:Y:S01]  /*60e0*/  @!P4 IMAD R53, R53, R57, R0 ;  /* 0x000000393535c224 */ /* 0x000fe200078e0200 */
[----:B------:R-:W-:Y:S04]  /*60f0*/  BSSY B1, `(.L_x_120) ;  /* 0x0000006000017945 */ /* 0x000fe80003800000 */
[----:B------:R0:W-:Y:S01]  /*6100*/  @!P4 STG.E.U8 desc[UR38][R6.64+0x39], R53 ;  /* 0x000039350600c986 */ /* 0x0001e2000c101126 */
[----:B------:R-:W-:Y:S05]  /*6110*/  @P3 BRA `(.L_x_121) ;  /* 0x00000000000c3947 */ /* 0x000fea0003800000 */
[----:B------:R-:W1:Y:S02]  /*6120*/  LDG.E.U8 R61, desc[UR38][R10.64+0x38] ;  /* 0x000038260a3d7981 */ /* 0x000e64000c1e1100 */
[----:B-1----:R-:W-:-:S05]  /*6130*/  PRMT R3, R61, 0x8880, RZ ;  /* 0x000088803d037816 */ /* 0x002fca00000000ff */
[----:B------:R-:W-:-:S07]  /*6140*/  IMAD R0, R3, R58, RZ ;  /* 0x0000003a03007224 */ /* 0x000fce00078e02ff */
.L_x_121:
[----:B------:R-:W-:Y:S05]  /*6150*/  BSYNC B1 ;  /* 0x0000000000017941 */ /* 0x000fea0003800000 */
.L_x_120:
[----:B-1----:R-:W-:Y:S01]  /*6160*/  @!P3 IMAD R3, R54, R57, R0 ;  /* 0x000000393603b224 */ /* 0x002fe200078e0200 */
[----:B------:R-:W-:Y:S01]  /*6170*/  ISETP.LT.OR P1, PT, R20, 0x9, !P1 ;  /* 0x000000091400780c */ /* 0x000fe20004f21670 */
[----:B------:R-:W-:Y:S03]  /*6180*/  BSSY B1, `(.L_x_122) ;  /* 0x0000006000017945 */ /* 0x000fe60003800000 */
[----:B------:R1:W-:Y:S09]  /*6190*/  @!P3 STG.E.U8 desc[UR38][R4.64+0x38], R3 ;  /* 0x000038030400b986 */ /* 0x0003f2000c101126 */
[----:B------:R-:W-:Y:S05]  /*61a0*/  @P1 BRA `(.L_x_123) ;  /* 0x00000000000c1947 */ /* 0x000fea0003800000 */
[----:B------:R-:W1:Y:S02]  /*61b0*/  LDG.E.U8 R61, desc[UR38][R10.64+0x39] ;  /* 0x000039260a3d7981 */ /* 0x000e64000c1e1100 */
[----:B-1----:R-:W-:-:S05]  /*61c0*/  PRMT R3, R61, 0x8880, RZ ;  /* 0x000088803d037816 */ /* 0x002fca00000000ff */
[----:B------:R-:W-:-:S07]  /*61d0*/  IMAD R0, R3, R58, RZ ;  /* 0x0000003a03007224 */ /* 0x000fce00078e02ff */
.L_x_123:
[----:B------:R-:W-:Y:S05]  /*61e0*/  BSYNC B1 ;  /* 0x0000000000017941 */ /* 0x000fea0003800000 */
.L_x_122:
[----:B------:R-:W-:Y:S01]  /*61f0*/  IMAD R55, R55, R57, R0 ;  /* 0x0000003937377224 */ /* 0x000fe200078e0200 */
[----:B------:R-:W-:Y:S06]  /*6200*/  @P1 BRA `(.L_x_124) ;  /* 0x0000000400c81947 */ /* 0x000fec0003800000 */
[----:B------:R0:W-:Y:S01]  /*6210*/  STG.E.U8 desc[UR38][R4.64+0x39], R55 ;  /* 0x0000393704007986 */ /* 0x0001e2000c101126 */
[----:B------:R-:W-:Y:S05]  /*6220*/  BRA `(.L_x_124) ;  /* 0x0000000400c07947 */ /* 0x000fea0003800000 */
.L_x_59:
[C---:B------:R-:W-:Y:S02]  /*6230*/  ISETP.GE.AND P1, PT, R56.reuse, 0x1, PT ;  /* 0x000000013800780c */ /* 0x040fe40003f26270 */
[----:B------:R-:W-:Y:S02]  /*6240*/  ISETP.GE.AND P0, PT, R56, 0x2, PT ;  /* 0x000000023800780c */ /* 0x000fe40003f06270 */
[C---:B------:R-:W-:Y:S02]  /*6250*/  ISETP.LT.OR P4, PT, R20.reuse, 0x1, !P1 ;  /* 0x000000011400780c */ /* 0x040fe40004f81670 */
[C---:B------:R-:W-:Y:S02]  /*6260*/  ISETP.LT.OR P5, PT, R20.reuse, 0x1, !P0 ;  /* 0x000000011400780c */ /* 0x040fe400047a1670 */
[C---:B------:R-:W-:Y:S02]  /*6270*/  ISETP.LT.OR P1, PT, R20.reuse, 0x9, !P1 ;  /* 0x000000091400780c */ /* 0x040fe40004f21670 */
[----:B------:R-:W-:-:S02]  /*6280*/  ISETP.LT.OR P0, PT, R20, 0x9, !P0 ;  /* 0x000000091400780c */ /* 0x000fc40004701670 */
[C---:B------:R-:W-:Y:S02]  /*6290*/  ISETP.GE.AND P3, PT, R56.reuse, 0x9, PT ;  /* 0x000000093800780c */ /* 0x040fe40003f66270 */
[----:B------:R-:W-:-:S03]  /*62a0*/  ISETP.GE.AND P2, PT, R56, 0xa, PT ;  /* 0x0000000a3800780c */ /* 0x000fc60003f46270 */
[-C--:B------:R-:W-:Y:S02]  /*62b0*/  @!P4 IMAD R3, R24, R57.reuse, RZ ;  /* 0x000000391803c224 */ /* 0x080fe400078e02ff */
[-C--:B------:R-:W-:Y:S02]  /*62c0*/  @!P5 IMAD R25, R25, R57.reuse, RZ ;  /* 0x000000391919d224 */ /* 0x080fe400078e02ff */
[-C--:B------:R-:W-:Y:S01]  /*62d0*/  @!P1 IMAD R9, R26, R57.reuse, RZ ;  /* 0x000000391a099224 */ /* 0x080fe200078e02ff */
[----:B------:R0:W-:Y:S01]  /*62e0*/  @!P4 STG.E.U8 desc[UR38][R6.64], R3 ;  /* 0x000000030600c986 */ /* 0x0001e2000c101126 */
[C---:B------:R-:W-:Y:S01]  /*62f0*/  ISETP.LT.OR P4, PT, R20.reuse, 0x1, !P3 ;  /* 0x000000011400780c */ /* 0x040fe20005f81670 */
[----:B------:R-:W-:Y:S02]  /*6300*/  @!P0 IMAD R27, R27, R57, RZ ;  /* 0x000000391b1b8224 */ /* 0x000fe400078e02ff */
[----:B------:R-:W-:Y:S01]  /*6310*/  @!P5 STG.E.U8 desc[UR38][R6.64+0x1], R25 ;  /* 0x000001190600d986 */ /* 0x000fe2000c101126 */
[----:B------:R-:W-:-:S02]  /*6320*/  ISETP.LT.OR P5, PT, R20, 0x1, !P2 ;  /* 0x000000011400780c */ /* 0x000fc400057a1670 */
[C---:B------:R-:W-:Y:S01]  /*6330*/  ISETP.LT.OR P2, PT, R20.reuse, 0x9, !P2 ;  /* 0x000000091400780c */ /* 0x040fe20005741670 */
[----:B------:R1:W-:Y:S01]  /*6340*/  @!P1 STG.E.U8 desc[UR38][R4.64], R9 ;  /* 0x0000000904009986 */ /* 0x0003e2000c101126 */
[----:B------:R-:W-:Y:S02]  /*6350*/  ISETP.LT.OR P1, PT, R20, 0x9, !P3 ;  /* 0x000000091400780c */ /* 0x000fe40005f21670 */
[C---:B------:R-:W-:Y:S01]  /*6360*/  ISETP.GE.AND P3, PT, R56.reuse, 0x11, PT ;  /* 0x000000113800780c */ /* 0x040fe20003f66270 */
[----:B------:R-:W-:Y:S01]  /*6370*/  @!P0 STG.E.U8 desc[UR38][R4.64+0x1], R27 ;  /* 0x0000011b04008986 */ /* 0x000fe2000c101126 */
[----:B------:R-:W-:Y:S01]  /*6380*/  ISETP.GE.AND P0, PT, R56, 0x12, PT ;  /* 0x000000123800780c */ /* 0x000fe20003f06270 */
[----:B------:R-:W-:-:S04]  /*6390*/  @!P4 IMAD R11, R28, R57, RZ ;  /* 0x000000391c0bc224 */ /* 0x000fc800078e02ff */
[-C--:B------:R-:W-:Y:S01]  /*63a0*/  @!P5 IMAD R29, R29, R57.reuse, RZ ;  /* 0x000000391d1dd224 */ /* 0x080fe200078e02ff */
[----:B------:R-:W-:Y:S01]  /*63b0*/  @!P4 STG.E.U8 desc[UR38][R6.64+0x8], R11 ;  /* 0x0000080b0600c986 */ /* 0x000fe2000c101126 */
[C---:B------:R-:W-:Y:S01]  /*63c0*/  ISETP.LT.OR P4, PT, R20.reuse, 0x1, !P3 ;  /* 0x000000011400780c */ /* 0x040fe20005f81670 */
[-C--:B------:R-:W-:Y:S02]  /*63d0*/  @!P2 IMAD R31, R31, R57.reuse, RZ ;  /* 0x000000391f1fa224 */ /* 0x080fe400078e02ff */
[----:B------:R-:W-:Y:S01]  /*63e0*/  @!P5 STG.E.U8 desc[UR38][R6.64+0x9], R29 ;  /* 0x0000091d0600d986 */ /* 0x000fe2000c101126 */
[----:B------:R-:W-:Y:S01]  /*63f0*/  ISETP.LT.OR P5, PT, R20, 0x1, !P0 ;  /* 0x000000011400780c */ /* 0x000fe200047a1670 */
[----:B0-----:R-:W-:Y:S01]  /*6400*/  @!P1 IMAD R3, R30, R57, RZ ;  /* 0x000000391e039224 */ /* 0x001fe200078e02ff */
[----:B------:R-:W-:Y:S01]  /*6410*/  ISETP.LT.OR P0, PT, R20, 0x9, !P0 ;  /* 0x000000091400780c */ /* 0x000fe20004701670 */
[----:B------:R-:W-:Y:S01]  /*6420*/  @!P2 STG.E.U8 desc[UR38][R4.64+0x9], R31 ;  /* 0x0000091f0400a986 */ /* 0x000fe2000c101126 */
[----:B------:R-:W-:-:S03]  /*6430*/  ISETP.GE.AND P2, PT, R56, 0x19, PT ;  /* 0x000000193800780c */ /* 0x000fc60003f46270 */
[----:B------:R0:W-:Y:S01]  /*6440*/  @!P1 STG.E.U8 desc[UR38][R4.64+0x8], R3 ;  /* 0x0000080304009986 */ /* 0x0001e2000c101126 */
[----:B------:R-:W-:Y:S01]  /*6450*/  ISETP.LT.OR P1, PT, R20, 0x9, !P3 ;  /* 0x000000091400780c */ /* 0x000fe20005f21670 */
[----:B-1----:R-:W-:Y:S01]  /*6460*/  @!P4 IMAD R9, R32, R57, RZ ;  /* 0x000000392009c224 */ /* 0x002fe200078e02ff */
[----:B------:R-:W-:-:S03]  /*6470*/  ISETP.GE.AND P3, PT, R56, 0x1a, PT ;  /* 0x0000001a3800780c */ /* 0x000fc60003f66270 */
[-C--:B------:R-:W-:Y:S01]  /*6480*/  @!P5 IMAD R33, R33, R57.reuse, RZ ;  /* 0x000000392121d224 */ /* 0x080fe200078e02ff */
[----:B------:R-:W-:Y:S01]  /*6490*/  @!P4 STG.E.U8 desc[UR38][R6.64+0x10], R9 ;  /* 0x000010090600c986 */ /* 0x000fe2000c101126 */
[C---:B------:R-:W-:Y:S01]  /*64a0*/  ISETP.LT.OR P4, PT, R20.reuse, 0x1, !P3 ;  /* 0x000000011400780c */ /* 0x040fe20005f81670 */
[-C--:B------:R-:W-:Y:S01]  /*64b0*/  @!P0 IMAD R35, R35, R57.reuse, RZ ;  /* 0x0000003923238224 */ /* 0x080fe200078e02ff */
[C---:B------:R-:W-:Y:S01]  /*64c0*/  ISETP.LT.OR P3, PT, R20.reuse, 0x9, !P3 ;  /* 0x000000091400780c */ /* 0x040fe20005f61670 */
[----:B------:R-:W-:Y:S01]  /*64d0*/  @!P5 STG.E.U8 desc[UR38][R6.64+0x11], R33 ;  /* 0x000011210600d986 */ /* 0x000fe2000c101126 */
[----:B------:R-:W-:Y:S02]  /*64e0*/  ISETP.LT.OR P5, PT, R20, 0x1, !P2 ;  /* 0x000000011400780c */ /* 0x000fe400057a1670 */
[----:B0-----:R-:W-:Y:S01]  /*64f0*/  @!P1 IMAD R3, R34, R57, RZ ;  /* 0x0000003922039224 */ /* 0x001fe200078e02ff */
[----:B------:R-:W-:Y:S01]  /*6500*/  @!P0 STG.E.U8 desc[UR38][R4.64+0x11], R35 ;  /* 0x0000112304008986 */ /* 0x000fe2000c101126 */
[----:B------:R-:W-:-:S02]  /*6510*/  ISETP.LT.OR P2, PT, R20, 0x9, !P2 ;  /* 0x000000091400780c */ /* 0x000fc40005741670 */
[C---:B------:R-:W-:Y:S01]  /*6520*/  ISETP.GE.AND P0, PT, R56.reuse, 0x21, PT ;  /* 0x000000213800780c */ /* 0x040fe20003f06270 */
[----:B------:R0:W-:Y:S01]  /*6530*/  @!P1 STG.E.U8 desc[UR38][R4.64+0x10], R3 ;  /* 0x0000100304009986 */ /* 0x0001e2000c101126 */
[----:B------:R-:W-:Y:S01]  /*6540*/  ISETP.GE.AND P1, PT, R56, 0x22, PT ;  /* 0x000000223800780c */ /* 0x000fe20003f26270 */
[-C--:B------:R-:W-:Y:S02]  /*6550*/  @!P4 IMAD R37, R37, R57.reuse, RZ ;  /* 0x000000392525c224 */ /* 0x080fe400078e02ff */
[-C--:B------:R-:W-:Y:S02]  /*6560*/  @!P3 IMAD R39, R39, R57.reuse, RZ ;  /* 0x000000392727b224 */ /* 0x080fe400078e02ff */
[-C--:B------:R-:W-:Y:S01]  /*6570*/  @!P5 IMAD R11, R36, R57.reuse, RZ ;  /* 0x00000039240bd224 */ /* 0x080fe200078e02ff */
[----:B------:R-:W-:Y:S01]  /*6580*/  @!P4 STG.E.U8 desc[UR38][R6.64+0x19], R37 ;  /* 0x000019250600c986 */ /* 0x000fe2000c101126 */
[C---:B------:R-:W-:Y:S02]  /*6590*/  ISETP.LT.OR P4, PT, R20.reuse, 0x1, !P0 ;  /* 0x000000011400780c */ /* 0x040fe40004781670 */
[C---:B------:R-:W-:Y:S01]  /*65a0*/  ISETP.LT.OR P0, PT, R20.reuse, 0x9, !P0 ;  /* 0x000000091400780c */ /* 0x040fe20004701670 */
[----:B------:R-:W-:Y:S01]  /*65b0*/  @!P5 STG.E.U8 desc[UR38][R6.64+0x18], R11 ;  /* 0x0000180b0600d986 */ /* 0x000fe2000c101126 */
[----:B------:R-:W-:Y:S01]  /*65c0*/  ISETP.LT.OR P5, PT, R20, 0x1, !P1 ;  /* 0x000000011400780c */ /* 0x000fe20004fa1670 */
[----:B0-----:R-:W-:Y:S01]  /*65d0*/  @!P2 IMAD R3, R38, R57, RZ ;  /* 0x000000392603a224 */ /* 0x001fe200078e02ff */
[----:B------:R-:W-:Y:S01]  /*65e0*/  ISETP.LT.OR P1, PT, R20, 0x9, !P1 ;  /* 0x000000091400780c */ /* 0x000fe20004f21670 */
[----:B------:R-:W-:Y:S01]  /*65f0*/  @!P3 STG.E.U8 desc[UR38][R4.64+0x19], R39 ;  /* 0x000019270400b986 */ /* 0x000fe2000c101126 */
[----:B------:R-:W-:-:S03]  /*6600*/  ISETP.GE.AND P3, PT, R56, 0x29, PT ;  /* 0x000000293800780c */ /* 0x000fc60003f66270 */
[----:B------:R0:W-:Y:S01]  /*6610*/  @!P2 STG.E.U8 desc[UR38][R4.64+0x18], R3 ;  /* 0x000018030400a986 */ /* 0x0001e2000c101126 */
[----:B------:R-:W-:Y:S01]  /*6620*/  ISETP.GE.AND P2, PT, R56, 0x2a, PT ;  /* 0x0000002a3800780c */ /* 0x000fe20003f46270 */
[----:B------:R-:W-:-:S04]  /*6630*/  @!P4 IMAD R9, R40, R57, RZ ;  /* 0x000000392809c224 */ /* 0x000fc800078e02ff */
[-C--:B------:R-:W-:Y:S01]  /*6640*/  @!P5 IMAD R41, R41, R57.reuse, RZ ;  /* 0x000000392929d224 */ /* 0x080fe200078e02ff */
[----:B------:R-:W-:Y:S01]  /*6650*/  @!P4 STG.E.U8 desc[UR38][R6.64+0x20], R9 ;  /* 0x000020090600c986 */ /* 0x000fe2000c101126 */
[C---:B------:R-:W-:Y:S01]  /*6660*/  ISETP.LT.OR P4, PT, R20.reuse, 0x1, !P3 ;  /* 0x000000011400780c */ /* 0x040fe20005f81670 */
[-C--:B------:R-:W-:Y:S01]  /*6670*/  @!P1 IMAD R43, R43, R57.reuse, RZ ;  /* 0x000000392b2b9224 */ /* 0x080fe200078e02ff */
        /* <DEDUP_REMOVED lines=25> */
[----:B------:R1:W-:Y:S01]  /*6810*/  @!P4 STG.E.U8 desc[UR38][R6.64+0x30], R9 ;  /* 0x000030090600c986 */ /* 0x0003e2000c101126 */
[C---:B------:R-:W-:Y:S01]  /*6820*/  ISETP.LT.OR P4, PT, R20.reuse, 0x1, !P2 ;  /* 0x000000011400780c */ /* 0x040fe20005781670 */
[-C--:B------:R-:W-:Y:S01]  /*6830*/  @!P0 IMAD R51, R51, R57.reuse, RZ ;  /* 0x0000003933338224 */ /* 0x080fe200078e02ff */
[C---:B------:R-:W-:Y:S01]  /*6840*/  ISETP.LT.OR P2, PT, R20.reuse, 0x9, !P2 ;  /* 0x000000091400780c */ /* 0x040fe20005741670 */
[----:B------:R2:W-:Y:S01]  /*6850*/  @!P5 STG.E.U8 desc[UR38][R6.64+0x31], R49 ;  /* 0x000031310600d986 */ /* 0x0005e2000c101126 */
[----:B------:R-:W-:Y:S01]  /*6860*/  ISETP.LT.OR P5, PT, R20, 0x1, !P3 ;  /* 0x000000011400780c */ /* 0x000fe20005fa1670 */
[-C--:B0-----:R-:W-:Y:S01]  /*6870*/  @!P1 IMAD R3, R50, R57.reuse, RZ ;  /* 0x0000003932039224 */ /* 0x081fe200078e02ff */
[----:B------:R-:W-:Y:S01]  /*6880*/  ISETP.LT.OR P3, PT, R20, 0x9, !P3 ;  /* 0x000000091400780c */ /* 0x000fe20005f61670 */
[----:B------:R2:W-:Y:S04]  /*6890*/  @!P0 STG.E.U8 desc[UR38][R4.64+0x31], R51 ;  /* 0x0000313304008986 */ /* 0x0005e8000c101126 */
[----:B------:R2:W-:Y:S02]  /*68a0*/  @!P1 STG.E.U8 desc[UR38][R4.64+0x30], R3 ;  /* 0x0000300304009986 */ /* 0x0005e4000c101126 */
[----:B------:R-:W-:-:S02]  /*68b0*/  @!P4 IMAD R11, R52, R57, RZ ;  /* 0x00000039340bc224 */ /* 0x000fc400078e02ff */
[-C--:B-1----:R-:W-:Y:S02]  /*68c0*/  @!P2 IMAD R9, R54, R57.reuse, RZ ;  /* 0x000000393609a224 */ /* 0x082fe400078e02ff */
[-C--:B------:R-:W-:Y:S01]  /*68d0*/  @!P5 IMAD R53, R53, R57.reuse, RZ ;  /* 0x000000393535d224 */ /* 0x080fe200078e02ff */
[----:B------:R2:W-:Y:S01]  /*68e0*/  @!P4 STG.E.U8 desc[UR38][R6.64+0x38], R11 ;  /* 0x0000380b0600c986 */ /* 0x0005e2000c101126 */
[----:B------:R-:W-:-:S03]  /*68f0*/  @!P3 IMAD R55, R55, R57, RZ ;  /* 0x000000393737b224 */ /* 0x000fc600078e02ff */
[----:B------:R2:W-:Y:S04]  /*6900*/  @!P5 STG.E.U8 desc[UR38][R6.64+0x39], R53 ;  /* 0x000039350600d986 */ /* 0x0005e8000c101126 */
[----:B------:R2:W-:Y:S04]  /*6910*/  @!P2 STG.E.U8 desc[UR38][R4.64+0x38], R9 ;  /* 0x000038090400a986 */ /* 0x0005e8000c101126 */
[----:B------:R2:W-:Y:S02]  /*6920*/  @!P3 STG.E.U8 desc[UR38][R4.64+0x39], R55 ;  /* 0x000039370400b986 */ /* 0x0005e4000c101126 */
.L_x_124:
[----:B------:R-:W-:Y:S05]  /*6930*/  BSYNC B0 ;  /* 0x0000000000007941 */ /* 0x000fea0003800000 */
.L_x_58:
[----:B------:R-:W-:Y:S01]  /*6940*/  ULDC UR4, c[0x0][0xc] ;  /* 0x0000030000047ab9 */ /* 0x000fe20000000800 */
[----:B------:R-:W-:Y:S01]  /*6950*/  ULDC UR5, c[0x0][0x10] ;  /* 0x0000040000057ab9 */ /* 0x000fe20000000800 */
[----:B-12---:R-:W1:Y:S01]  /*6960*/  LDC R3, c[0x0][0x14] ;  /* 0x00000500ff037b82 */ /* 0x006e620000000800 */
[----:B------:R-:W-:Y:S01]  /*6970*/  UIMAD.WIDE.U32 UR4, UR4, UR5, URZ ;  /* 0x00000005040472a5 */ /* 0x000fe2000f8e003f */
[----:B------:R-:W-:Y:S01]  /*6980*/  PRMT R0, RZ, 0x7610, R0 ;  /* 0x00007610ff007816 */ /* 0x000fe20000000000 */
[----:B------:R-:W-:Y:S02]  /*6990*/  IMAD.MOV.U32 R56, RZ, RZ, -0x1 ;  /* 0xffffffffff387424 */ /* 0x000fe400078e00ff */
[----:B------:R-:W-:Y:S02]  /*69a0*/  IMAD.MOV.U32 R22, RZ, RZ, -0x1 ;  /* 0xffffffffff167424 */ /* 0x000fe400078e00ff */
[----:B-1----:R-:W-:-:S04]  /*69b0*/  IMAD.WIDE.U32 R16, R3, UR4, R16 ;  /* 0x0000000403107c25 */ /* 0x002fc8000f8e0010 */
[----:B------:R-:W-:Y:S01]  /*69c0*/  IMAD R3, R3, UR5, RZ ;  /* 0x0000000503037c24 */ /* 0x000fe2000f8e02ff */
[----:B------:R-:W-:Y:S02]  /*69d0*/  ULDC.64 UR4, c[0x0][0x850] ;  /* 0x0002140000047ab9 */ /* 0x000fe40000000a00 */
[----:B------:R-:W-:Y:S01]  /*69e0*/  ISETP.GE.U32.AND P0, PT, R16, UR4, PT ;  /* 0x0000000410007c0c */ /* 0x000fe2000bf06070 */
[----:B------:R-:W-:-:S05]  /*69f0*/  IMAD.IADD R17, R17, 0x1, R3 ;  /* 0x0000000111117824 */ /* 0x000fca00078e0203 */
[----:B------:R-:W-:-:S13]  /*6a00*/  ISETP.GE.U32.AND.EX P0, PT, R17, UR5, PT, P0 ;  /* 0x0000000511007c0c */ /* 0x000fda000bf06100 */
[----:B------:R-:W-:Y:S05]  /*6a10*/  @P0 BRA `(.L_x_125) ;  /* 0x0000000400640947 */ /* 0x000fea0003800000 */
[----:B------:R-:W1:Y:S01]  /*6a20*/  S2R R12, SR_CTAID.X ;  /* 0x00000000000c7919 */ /* 0x000e620000002500 */
[----:B------:R-:W2:Y:S01]  /*6a30*/  LDC.64 R10, c[0x0][0x828] ;  /* 0x00020a00ff0a7b82 */ /* 0x000ea20000000a00 */
[----:B------:R-:W-:Y:S01]  /*6a40*/  ULDC UR4, c[0x0][0x150] ;  /* 0x0000540000047ab9 */ /* 0x000fe20000000800 */
[----:B0-----:R-:W-:Y:S01]  /*6a50*/  IMAD.MOV.U32 R8, RZ, RZ, R16 ;  /* 0x000000ffff087224 */ /* 0x001fe200078e0010 */
[----:B------:R-:W0:Y:S01]  /*6a60*/  S2R R24, SR_CTAID.Y ;  /* 0x0000000000187919 */ /* 0x000e220000002600 */
[----:B------:R-:W-:-:S04]  /*6a70*/  IMAD.MOV.U32 R9, RZ, RZ, R17 ;  /* 0x000000ffff097224 */ /* 0x000fc800078e0011 */
[----:B------:R-:W0:Y:S08]  /*6a80*/  LDC R21, c[0x0][0x144] ;  /* 0x00005100ff157b82 */ /* 0x000e300000000800 */
[----:B------:R-:W0:Y:S08]  /*6a90*/  LDC R0, c[0x0][0x830] ;  /* 0x00020c00ff007b82 */ /* 0x000e300000000800 */
[----:B------:R-:W0:Y:S01]  /*6aa0*/  LDC.64 R14, c[0x0][0x820] ;  /* 0x00020800ff0e7b82 */ /* 0x000e220000000a00 */
[----:B--2---:R-:W-:-:S04]  /*6ab0*/  ISETP.NE.U32.AND P0, PT, R10, RZ, PT ;  /* 0x000000ff0a00720c */ /* 0x004fc80003f05070 */
[----:B------:R-:W-:Y:S02]  /*6ac0*/  ISETP.NE.AND.EX P0, PT, R11, RZ, PT, P0 ;  /* 0x000000ff0b00720c */ /* 0x000fe40003f05300 */
[----:B-1----:R-:W-:-:S05]  /*6ad0*/  I2FP.F32.U32 R3, R12 ;  /* 0x0000000c00037245 */ /* 0x002fca0000201000 */
[----:B------:R-:W-:-:S04]  /*6ae0*/  FMUL R3, R3, UR4 ;  /* 0x0000000403037c20 */ /* 0x000fc80008400000 */
[----:B------:R1:W2:Y:S02]  /*6af0*/  F2I.U32.TRUNC.NTZ R20, R3 ;  /* 0x0000000300147305 */ /* 0x0002a4000020f000 */
[----:B------:R-:W-:Y:S05]  /*6b00*/  @!P0 BRA `(.L_x_126) ;  /* 0x0000000000288947 */ /* 0x000fea0003800000 */
[----:B-1----:R-:W1:Y:S02]  /*6b10*/  LDC R3, c[0x0][0x834] ;  /* 0x00020d00ff037b82 */ /* 0x002e640000000800 */
[----:B-1----:R-:W-:-:S05]  /*6b20*/  IADD3 R3, P0, R16, R3, RZ ;  /* 0x0000000310037210 */ /* 0x002fca0007f1e0ff */
[----:B------:R-:W-:-:S04]  /*6b30*/  IMAD.X R13, RZ, RZ, R17, P0 ;  /* 0x000000ffff0d7224 */ /* 0x000fc800000e0611 */
[----:B---3--:R-:W-:-:S04]  /*6b40*/  IMAD.WIDE.U32 R4, R13, R10, RZ ;  /* 0x0000000a0d047225 */ /* 0x008fc800078e00ff */
[----:B----4-:R-:W-:-:S04]  /*6b50*/  IMAD.WIDE.U32 R6, P0, R3, R11, R4 ;  /* 0x0000000b03067225 */ /* 0x010fc80007800004 */
[----:B------:R-:W-:-:S04]  /*6b60*/  IMAD.WIDE.U32 R4, R3, R10, RZ ;  /* 0x0000000a03047225 */ /* 0x000fc800078e00ff */
[----:B------:R-:W-:Y:S01]  /*6b70*/  IMAD.X R9, RZ, RZ, RZ, P0 ;  /* 0x000000ffff097224 */ /* 0x000fe200000e06ff */
[----:B------:R-:W-:Y:S01]  /*6b80*/  IADD3 RZ, P0, R5, R6, RZ ;  /* 0x0000000605ff7210 */ /* 0x000fe20007f1e0ff */
[----:B------:R-:W-:-:S04]  /*6b90*/  IMAD.MOV.U32 R8, RZ, RZ, R7 ;  /* 0x000000ffff087224 */ /* 0x000fc800078e0007 */
[----:B------:R-:W-:-:S08]  /*6ba0*/  IMAD.WIDE.U32.X R8, R13, R11, R8, P0 ;  /* 0x0000000b0d087225 */ /* 0x000fd000000e0408 */
.L_x_126:
[----:B------:R-:W3:Y:S01]  /*6bb0*/  LDC.64 R30, c[0x0][0x840] ;  /* 0x00021000ff1e7b82 */ /* 0x000ee20000000a00 */
[-CC-:B0-----:R-:W-:Y:S01]  /*6bc0*/  SHF.R.U64 R22, R8, R0.reuse, R9.reuse ;  /* 0x0000000008167219 */ /* 0x181fe20000001209 */
[----:B--2---:R-:W-:Y:S01]  /*6bd0*/  IMAD.MOV R20, RZ, RZ, -R20 ;  /* 0x000000ffff147224 */ /* 0x004fe200078e0a14 */
[----:B------:R-:W-:Y:S01]  /*6be0*/  SHF.R.U32.HI R0, RZ, R0, R9 ;  /* 0x00000000ff007219 */ /* 0x000fe20000011609 */
[----:B------:R-:W-:Y:S01]  /*6bf0*/  ULDC UR4, c[0x0][0x154] ;  /* 0x0000550000047ab9 */ /* 0x000fe20000000800 */
[----:B-1----:R-:W-:Y:S01]  /*6c00*/  IADD3 R3, P0, RZ, -R22, RZ ;  /* 0x80000016ff037210 */ /* 0x002fe20007f1e0ff */
[----:B------:R-:W-:Y:S02]  /*6c10*/  IMAD R26, R21, R20, R12 ;  /* 0x00000014151a7224 */ /* 0x000fe400078e020c */
[----:B----4-:R-:W0:Y:S01]  /*6c20*/  LDC R6, c[0x0][0x818] ;  /* 0x00020600ff067b82 */ /* 0x010e220000000800 */
[----:B------:R-:W-:Y:S02]  /*6c30*/  IMAD.MOV.U32 R7, RZ, RZ, 0x1 ;  /* 0x00000001ff077424 */ /* 0x000fe400078e00ff */
[----:B---3--:R-:W-:-:S04]  /*6c40*/  IMAD.X R5, RZ, RZ, ~R0, P0 ;  /* 0x000000ffff057224 */ /* 0x008fc800000e0e00 */
[-C--:B------:R-:W-:Y:S01]  /*6c50*/  IMAD R0, R5, R14.reuse, RZ ;  /* 0x0000000e05007224 */ /* 0x080fe200078e02ff */
[----:B------:R-:W1:Y:S01]  /*6c60*/  LDC R8, c[0x0][0x808] ;  /* 0x00020200ff087b82 */ /* 0x000e620000000800 */
[----:B------:R-:W-:-:S04]  /*6c70*/  IMAD.WIDE.U32 R4, R3, R14, R16 ;  /* 0x0000000e03047225 */ /* 0x000fc800078e0010 */
[----:B------:R-:W-:Y:S01]  /*6c80*/  IMAD R3, R3, R15, R0 ;  /* 0x0000000f03037224 */ /* 0x000fe200078e0200 */
[----:B------:R-:W-:Y:S02]  /*6c90*/  I2FP.F32.U32 R0, R24 ;  /* 0x0000001800007245 */ /* 0x000fe40000201000 */
[----:B------:R-:W2:Y:S01]  /*6ca0*/  LDC R28, c[0x0][0x858] ;  /* 0x00021600ff1c7b82 */ /* 0x000ea20000000800 */
[----:B------:R-:W-:Y:S01]  /*6cb0*/  IMAD.IADD R3, R5, 0x1, R3 ;  /* 0x0000000105037824 */ /* 0x000fe200078e0203 */
[----:B------:R-:W-:Y:S01]  /*6cc0*/  ISETP.NE.U32.AND P0, PT, R30, RZ, PT ;  /* 0x000000ff1e00720c */ /* 0x000fe20003f05070 */
[----:B------:R-:W-:Y:S01]  /*6cd0*/  FMUL R0, R0, UR4 ;  /* 0x0000000400007c20 */ /* 0x000fe20008400000 */
[----:B------:R-:W-:Y:S02]  /*6ce0*/  IMAD.MOV.U32 R5, RZ, RZ, -0x1 ;  /* 0xffffffffff057424 */ /* 0x000fe400078e00ff */
[----:B------:R-:W-:Y:S01]  /*6cf0*/  ISETP.NE.AND.EX P0, PT, R31, RZ, PT, P0 ;  /* 0x000000ff1f00720c */ /* 0x000fe20003f05300 */
[----:B------:R3:W4:Y:S01]  /*6d00*/  F2I.U32.TRUNC.NTZ R13, R0 ;  /* 0x00000000000d7305 */ /* 0x000722000020f000 */
[----:B------:R-:W3:Y:S01]  /*6d10*/  LDC R15, c[0x0][0x148] ;  /* 0x00005200ff0f7b82 */ /* 0x000ee20000000800 */
[----:B0-----:R-:W-:-:S02]  /*6d20*/  SHF.R.U64 R12, R4, R6, R3 ;  /* 0x00000006040c7219 */ /* 0x001fc40000001203 */
[----:B------:R-:W-:-:S05]  /*6d30*/  SHF.R.U32.HI R3, RZ, R6, R3 ;  /* 0x00000006ff037219 */ /* 0x000fca0000011603 */
[----:B------:R-:W0:Y:S01]  /*6d40*/  LDC R20, c[0x0][0x800] ;  /* 0x00020000ff147b82 */ /* 0x000e220000000800 */
[-CC-:B-1----:R-:W-:Y:S02]  /*6d50*/  SHF.R.U64 R10, R12, R8.reuse, R3.reuse ;  /* 0x000000080c0a7219 */ /* 0x182fe40000001203 */
[----:B------:R-:W-:-:S05]  /*6d60*/  SHF.R.U32.HI R3, RZ, R8, R3 ;  /* 0x00000008ff037219 */ /* 0x000fca0000011603 */
[----:B------:R-:W1:Y:S01]  /*6d70*/  LDC R21, c[0x0][0x848] ;  /* 0x00021200ff157b82 */ /* 0x000e620000000800 */
[-C--:B--2---:R-:W-:Y:S02]  /*6d80*/  SHF.L.U32 R4, R5, R28.reuse, RZ ;  /* 0x0000001c05047219 */ /* 0x084fe400000006ff */
[-CC-:B------:R-:W-:Y:S02]  /*6d90*/  SHF.R.U64 R14, R10, R28.reuse, R3.reuse ;  /* 0x0000001c0a0e7219 */ /* 0x180fe40000001203 */
[----:B------:R-:W-:Y:S02]  /*6da0*/  SHF.R.U32.HI R5, RZ, R28, R3 ;  /* 0x0000001cff057219 */ /* 0x000fe40000011603 */
[----:B------:R-:W-:Y:S01]  /*6db0*/  LOP3.LUT R23, RZ, R4, RZ, 0x33, !PT ;  /* 0x00000004ff177212 */ /* 0x000fe200078e33ff */
[----:B------:R-:W2:Y:S01]  /*6dc0*/  LDC R25, c[0x0][0x838] ;  /* 0x00020e00ff197b82 */ /* 0x000ea20000000800 */
[----:B------:R-:W-:Y:S01]  /*6dd0*/  SHF.L.U32 R28, R7, R28, RZ ;  /* 0x0000001c071c7219 */ /* 0x000fe200000006ff */
[----:B------:R-:W-:-:S06]  /*6de0*/  IMAD.MOV.U32 R4, RZ, RZ, R14 ;  /* 0x000000ffff047224 */ /* 0x000fcc00078e000e */
[----:B------:R-:W0:Y:S01]  /*6df0*/  LDC R27, c[0x0][0x810] ;  /* 0x00020400ff1b7b82 */ /* 0x000e220000000800 */
[----:B----4-:R-:W-:Y:S05]  /*6e00*/  @!P0 BRA `(.L_x_127) ;  /* 0x0000000000288947 */ /* 0x010fea0003800000 */
[----:B------:R-:W4:Y:S02]  /*6e10*/  LDC R3, c[0x0][0x84c] ;  /* 0x00021300ff037b82 */ /* 0x000f240000000800 */
[----:B----4-:R-:W-:-:S05]  /*6e20*/  IADD3 R3, P0, R14, R3, RZ ;  /* 0x000000030e037210 */ /* 0x010fca0007f1e0ff */
        /* <DEDUP_REMOVED lines=8> */
.L_x_127:
[----:B------:R-:W-:Y:S01]  /*6eb0*/  ISETP.NE.AND P0, PT, R2, 0x1, PT ;  /* 0x000000010200780c */ /* 0x000fe20003f05270 */
[----:B------:R-:W-:Y:S01]  /*6ec0*/  IMAD.MOV R13, RZ, RZ, -R13 ;  /* 0x000000ffff0d7224 */ /* 0x000fe200078e0a0d */
[----:B-1-3--:R-:W-:Y:S01]  /*6ed0*/  SHF.R.U64 R0, R4, R21, R5 ;  /* 0x0000001504007219 */ /* 0x00afe20000001205 */
[----:B0-----:R-:W-:Y:S01]  /*6ee0*/  VIADD R5, R20, 0xffffffff ;  /* 0xffffffff14057836 */ /* 0x001fe20000000000 */
[----:B------:R-:W-:-:S03]  /*6ef0*/  LOP3.LUT R23, R10, R23, RZ, 0xc0, !PT ;  /* 0x000000170a177212 */ /* 0x000fc600078ec0ff */
[----:B------:R-:W-:Y:S01]  /*6f00*/  IMAD.MOV R3, RZ, RZ, -R0 ;  /* 0x000000ffff037224 */ /* 0x000fe200078e0a00 */
[----:B------:R-:W-:Y:S01]  /*6f10*/  LOP3.LUT R5, R12, R5, RZ, 0xc0, !PT ;  /* 0x000000050c057212 */ /* 0x000fe200078ec0ff */
[----:B------:R-:W-:Y:S02]  /*6f20*/  IMAD R23, R28, R0, R23 ;  /* 0x000000001c177224 */ /* 0x000fe400078e0217 */
[----:B--2---:R-:W-:Y:S02]  /*6f30*/  IMAD R0, R3, R25, R14 ;  /* 0x0000001903007224 */ /* 0x004fe400078e020e */
[----:B------:R-:W-:Y:S02]  /*6f40*/  @P0 IMAD R26, R15, R13, R24 ;  /* 0x0000000d0f1a0224 */ /* 0x000fe400078e0218 */
[----:B------:R-:W-:Y:S02]  /*6f50*/  IMAD R4, R0, R20, R5 ;  /* 0x0000001400047224 */ /* 0x000fe400078e0205 */
[----:B------:R-:W-:-:S02]  /*6f60*/  IMAD R23, R23, R27, R26 ;  /* 0x0000001b17177224 */ /* 0x000fc400078e021a */
[----:B------:R-:W-:-:S03]  /*6f70*/  IMAD.MOV.U32 R3, RZ, RZ, 0x1 ;  /* 0x00000001ff037424 */ /* 0x000fc600078e00ff */
[----:B------:R-:W-:Y:S02]  /*6f80*/  SEL R56, R4, R23, !P0 ;  /* 0x0000001704387207 */ /* 0x000fe40004000000 */
[----:B------:R-:W-:Y:S02]  /*6f90*/  PRMT R0, R3, 0x7610, R0 ;  /* 0x0000761003007816 */ /* 0x000fe40000000000 */
[----:B------:R-:W-:-:S07]  /*6fa0*/  SEL R23, R23, R4, !P0 ;  /* 0x0000000417177207 */ /* 0x000fce0004000000 */
.L_x_125:
[----:B------:R-:W-:-:S13]  /*6fb0*/  LOP3.LUT P0, RZ, R0, 0xff, RZ, 0xc0, !PT ;  /* 0x000000ff00ff7812 */ /* 0x000fda000780c0ff */
[----:B------:R-:W-:Y:S05]  /*6fc0*/  @P0 BRA `(.L_x_128) ;  /* 0xffffffa000740947 */ /* 0x000fea000383ffff */
[----:B------:R-:W-:Y:S05]  /*6fd0*/  EXIT ;  /* 0x000000000000794d */ /* 0x000fea0003800000 */
.L_x_4:
[----:B0-----:R-:W-:Y:S01]  /*6fe0*/  ULDC.64 UR4, c[0x0][0x850] ;  /* 0x0002140000047ab9 */ /* 0x001fe20000000a00 */
        /* <DEDUP_REMOVED lines=25> */
.L_x_130:
[-CC-:B------:R-:W-:Y:S01]  /*7180*/  SHF.R.U64 R25, R10, R14.reuse, R11.reuse ;  /* 0x0000000e0a197219 */ /* 0x180fe2000000120b */
[----:B------:R-:W0:Y:S01]  /*7190*/  LDC.64 R30, c[0x0][0x840] ;  /* 0x00021000ff1e7b82 */ /* 0x000e220000000a00 */
[----:B------:R-:W-:Y:S01]  /*71a0*/  SHF.R.U32.HI R5, RZ, R14, R11 ;  /* 0x0000000eff057219 */ /* 0x000fe2000001160b */
[----:B------:R-:W-:Y:S01]  /*71b0*/  ULDC UR4, c[0x0][0x150] ;  /* 0x0000540000047ab9 */ /* 0x000fe20000000800 */
[----:B------:R-:W-:Y:S02]  /*71c0*/  IADD3 R9, P0, RZ, -R25, RZ ;  /* 0x80000019ff097210 */ /* 0x000fe40007f1e0ff */
[----:B------:R-:W-:-:S03]  /*71d0*/  I2FP.F32.U32 R6, R4 ;  /* 0x0000000400067245 */ /* 0x000fc60000201000 */
[----:B------:R-:W1:Y:S01]  /*71e0*/  LDC R12, c[0x0][0x818] ;  /* 0x00020600ff0c7b82 */ /* 0x000e620000000800 */
[----:B------:R-:W-:Y:S02]  /*71f0*/  IMAD.X R5, RZ, RZ, ~R5, P0 ;  /* 0x000000ffff057224 */ /* 0x000fe400000e0e05 */
[----:B------:R-:W-:Y:S01]  /*7200*/  FMUL R11, R6, UR4 ;  /* 0x00000004060b7c20 */ /* 0x000fe20008400000 */
[----:B------:R-:W-:Y:S01]  /*7210*/  IMAD.WIDE.U32 R6, R9, R20, R16 ;  /* 0x0000001409067225 */ /* 0x000fe200078e0010 */
[----:B------:R-:W-:-:S03]  /*7220*/  ULDC UR4, c[0x0][0x154] ;  /* 0x0000550000047ab9 */ /* 0x000fc60000000800 */
[----:B------:R-:W-:Y:S01]  /*7230*/  IMAD R8, R5, R20, RZ ;  /* 0x0000001405087224 */ /* 0x000fe200078e02ff */
[----:B------:R-:W2:Y:S01]  /*7240*/  LDC R13, c[0x0][0x144] ;  /* 0x00005100ff0d7b82 */ /* 0x000ea20000000800 */
[----:B------:R-:W3:Y:S02]  /*7250*/  F2I.U32.TRUNC.NTZ R11, R11 ;  /* 0x0000000b000b7305 */ /* 0x000ee4000020f000 */
[----:B------:R-:W-:Y:S02]  /*7260*/  IMAD R5, R9, R21, R8 ;  /* 0x0000001509057224 */ /* 0x000fe400078e0208 */
[----:B------:R-:W-:Y:S02]  /*7270*/  IMAD.MOV.U32 R8, RZ, RZ, -0x1 ;  /* 0xffffffffff087424 */ /* 0x000fe400078e00ff */
[----:B------:R-:W-:Y:S01]  /*7280*/  IMAD.IADD R5, R7, 0x1, R5 ;  /* 0x0000000107057824 */ /* 0x000fe200078e0205 */
[----:B------:R-:W4:Y:S01]  /*7290*/  LDC R20, c[0x0][0x808] ;  /* 0x00020200ff147b82 */ /* 0x000f220000000800 */
[----:B------:R-:W-:-:S02]  /*72a0*/  I2FP.F32.U32 R7, R3 ;  /* 0x0000000300077245 */ /* 0x000fc40000201000 */
[----:B0-----:R-:W-:-:S03]  /*72b0*/  ISETP.NE.U32.AND P0, PT, R30, RZ, PT ;  /* 0x000000ff1e00720c */ /* 0x001fc60003f05070 */
[----:B------:R-:W-:Y:S01]  /*72c0*/  FMUL R7, R7, UR4 ;  /* 0x0000000407077c20 */ /* 0x000fe20008400000 */
[----:B------:R-:W-:Y:S01]  /*72d0*/  ISETP.NE.AND.EX P0, PT, R31, RZ, PT, P0 ;  /* 0x000000ff1f00720c */ /* 0x000fe20003f05300 */
[----:B------:R-:W0:Y:S01]  /*72e0*/  LDC R9, c[0x0][0x858] ;  /* 0x00021600ff097b82 */ /* 0x000e220000000800 */
[-C--:B-1----:R-:W-:Y:S01]  /*72f0*/  SHF.R.U64 R10, R6, R12.reuse, R5 ;  /* 0x0000000c060a7219 */ /* 0x082fe20000001205 */
[----:B---3--:R-:W-:Y:S01]  /*7300*/  IMAD.MOV R6, RZ, RZ, -R11 ;  /* 0x000000ffff067224 */ /* 0x008fe200078e0a0b */
[----:B------:R-:W-:Y:S02]  /*7310*/  SHF.R.U32.HI R5, RZ, R12, R5 ;  /* 0x0000000cff057219 */ /* 0x000fe40000011605 */
[----:B------:R1:W3:Y:S03]  /*7320*/  F2I.U32.TRUNC.NTZ R12, R7 ;  /* 0x00000007000c7305 */ /* 0x0002e6000020f000 */
[----:B------:R-:W1:Y:S01]  /*7330*/  LDC R14, c[0x0][0x148] ;  /* 0x00005200ff0e7b82 */ /* 0x000e620000000800 */
[----:B--2---:R-:W-:-:S02]  /*7340*/  IMAD R27, R13, R6, R4 ;  /* 0x000000060d1b7224 */ /* 0x004fc400078e0204 */
[----:B------:R-:W-:-:S05]  /*7350*/  IMAD.MOV.U32 R6, RZ, RZ, 0x1 ;  /* 0x00000001ff067424 */ /* 0x000fca00078e00ff */
[----:B------:R-:W2:Y:S01]  /*7360*/  LDC R21, c[0x0][0x800] ;  /* 0x00020000ff157b82 */ /* 0x000ea20000000800 */
[-CC-:B----4-:R-:W-:Y:S02]  /*7370*/  SHF.R.U64 R13, R10, R20.reuse, R5.reuse ;  /* 0x000000140a0d7219 */ /* 0x190fe40000001205 */
[----:B------:R-:W-:-:S05]  /*7380*/  SHF.R.U32.HI R4, RZ, R20, R5 ;  /* 0x00000014ff047219 */ /* 0x000fca0000011605 */
[----:B------:R-:W4:Y:S01]  /*7390*/  LDC R23, c[0x0][0x848] ;  /* 0x00021200ff177b82 */ /* 0x000f220000000800 */
[-CC-:B0-----:R-:W-:Y:S02]  /*73a0*/  SHF.R.U64 R15, R13, R9.reuse, R4.reuse ;  /* 0x000000090d0f7219 */ /* 0x181fe40000001204 */
[-C--:B------:R-:W-:Y:S02]  /*73b0*/  SHF.L.U32 R8, R8, R9.reuse, RZ ;  /* 0x0000000908087219 */ /* 0x080fe400000006ff */
[-C--:B------:R-:W-:Y:S01]  /*73c0*/  SHF.R.U32.HI R5, RZ, R9.reuse, R4 ;  /* 0x00000009ff057219 */ /* 0x080fe20000011604 */
[----:B------:R-:W-:Y:S01]  /*73d0*/  IMAD.MOV.U32 R4, RZ, RZ, R15 ;  /* 0x000000ffff047224 */ /* 0x000fe200078e000f */
[----:B------:R-:W-:Y:S01]  /*73e0*/  SHF.L.U32 R20, R6, R9, RZ ;  /* 0x0000000906147219 */ /* 0x000fe200000006ff */
[----:B------:R-:W0:Y:S01]  /*73f0*/  LDC R24, c[0x0][0x838] ;  /* 0x00020e00ff187b82 */ /* 0x000e220000000800 */
[----:B------:R-:W-:-:S07]  /*7400*/  LOP3.LUT R26, RZ, R8, RZ, 0x33, !PT ;  /* 0x00000008ff1a7212 */ /* 0x000fce00078e33ff */
        /* <DEDUP_REMOVED lines=12> */
.L_x_131:
[----:B------:R-:W-:Y:S01]  /*74d0*/  ISETP.NE.AND P0, PT, R2, 0x1, PT ;  /* 0x000000010200780c */ /* 0x000fe20003f05270 */
[----:B--2---:R-:W-:Y:S01]  /*74e0*/  VIADD R7, R21, 0xffffffff ;  /* 0xffffffff15077836 */ /* 0x004fe20000000000 */
[----:B----4-:R-:W-:Y:S01]  /*74f0*/  SHF.R.U64 R5, R4, R23, R5 ;  /* 0x0000001704057219 */ /* 0x010fe20000001205 */
[----:B------:R-:W-:Y:S01]  /*7500*/  IMAD.MOV R12, RZ, RZ, -R12 ;  /* 0x000000ffff0c7224 */ /* 0x000fe200078e0a0c */
[----:B------:R-:W-:Y:S02]  /*7510*/  LOP3.LUT R4, R13, R26, RZ, 0xc0, !PT ;  /* 0x0000001a0d047212 */ /* 0x000fe400078ec0ff */
[----:B------:R-:W-:Y:S01]  /*7520*/  LOP3.LUT R10, R10, R7, RZ, 0xc0, !PT ;  /* 0x000000070a0a7212 */ /* 0x000fe200078ec0ff */
[----:B------:R-:W-:Y:S02]  /*7530*/  IMAD.MOV R6, RZ, RZ, -R5 ;  /* 0x000000ffff067224 */ /* 0x000fe400078e0a05 */
[----:B------:R-:W-:-:S04]  /*7540*/  IMAD R4, R20, R5, R4 ;  /* 0x0000000514047224 */ /* 0x000fc800078e0204 */
[----:B------:R-:W-:Y:S02]  /*7550*/  @P0 IMAD R27, R14, R12, R3 ;  /* 0x0000000c0e1b0224 */ /* 0x000fe400078e0203 */
[----:B0-----:R-:W-:Y:S02]  /*7560*/  IMAD R3, R6, R24, R15 ;  /* 0x0000001806037224 */ /* 0x001fe400078e020f */
[----:B------:R-:W-:Y:S02]  /*7570*/  IMAD R27, R4, R29, R27 ;  /* 0x0000001d041b7224 */ /* 0x000fe400078e021b */
[----:B------:R-:W-:Y:S02]  /*7580*/  IMAD R4, R3, R21, R10 ;  /* 0x0000001503047224 */ /* 0x000fe400078e020a */
[----:B------:R-:W-:-:S03]  /*7590*/  IMAD.MOV.U32 R6, RZ, RZ, 0x1 ;  /* 0x00000001ff067424 */ /* 0x000fc600078e00ff */
[----:B------:R-:W-:Y:S02]  /*75a0*/  SEL R26, R4, R27, !P0 ;  /* 0x0000001b041a7207 */ /* 0x000fe40004000000 */
[----:B------:R-:W-:-:S07]  /*75b0*/  SEL R27, R27, R4, !P0 ;  /* 0x000000041b1b7207 */ /* 0x000fce0004000000 */
.L_x_129:
[----:B------:R-:W-:-:S08]  /*75c0*/  NOP ;  /* 0x0000000000007918 */ /* 0x000fd00000000000 */
[----:B------:R-:W0:-:S00]  /*75d0*/  USETMAXREG.DEALLOC.CTAPOOL 0x28 ;  /* 0x00000028000079c8 */ /* 0x000e0000080e0500 */
[----:B0-----:R-:W-:-:S13]  /*75e0*/  ISETP.NE.AND P0, PT, R0, RZ, PT ;  /* 0x000000ff0000720c */ /* 0x001fda0003f05270 */
[----:B------:R-:W-:Y:S05]  /*75f0*/  @P0 EXIT ;  /* 0x000000000000094d */ /* 0x000fea0003800000 */
[----:B------:R-:W-:Y:S01]  /*7600*/  LOP3.LUT P0, RZ, R6, 0xff, RZ, 0xc0, !PT ;  /* 0x000000ff06ff7812 */ /* 0x000fe2000780c0ff */
[----:B------:R-:W-:Y:S02]  /*7610*/  IMAD.MOV.U32 R24, RZ, RZ, 0x1 ;  /* 0x00000001ff187424 */ /* 0x000fe400078e00ff */
[----:B------:R-:W-:-:S10]  /*7620*/  IMAD.MOV.U32 R23, RZ, RZ, RZ ;  /* 0x000000ffff177224 */ /* 0x000fd400078e00ff */
[----:B------:R-:W-:Y:S05]  /*7630*/  @!P0 BRA `(.L_x_132) ;  /* 0x0000000c00f88947 */ /* 0x000fea0003800000 */
[----:B------:R-:W0:Y:S01]  /*7640*/  LDC R0, c[0x0][0x28c] ;  /* 0x0000a300ff007b82 */ /* 0x000e220000000800 */
[----:B------:R-:W-:Y:S01]  /*7650*/  ISETP.NE.AND P1, PT, R28, RZ, PT ;  /* 0x000000ff1c00720c */ /* 0x000fe20003f25270 */
[----:B------:R-:W-:Y:S01]  /*7660*/  ULDC UR41, c[0x0][0x858] ;  /* 0x0002160000297ab9 */ /* 0x000fe20000000800 */
[----:B------:R-:W-:Y:S01]  /*7670*/  LOP3.LUT P0, RZ, R18, 0x1f, RZ, 0xc0, !PT ;  /* 0x0000001f12ff7812 */ /* 0x000fe2000780c0ff */
[----:B------:R-:W-:Y:S01]  /*7680*/  UMOV UR5, 0xffffffff ;  /* 0xffffffff00057882 */ /* 0x000fe20000000000 */
[----:B------:R-:W-:Y:S01]  /*7690*/  LOP3.LUT R22, R22, 0xfffffffe, RZ, 0xc0, !PT ;  /* 0xfffffffe16167812 */ /* 0x000fe200078ec0ff */
[----:B------:R-:W-:Y:S01]  /*76a0*/  ULDC UR4, c[0x0][0xc] ;  /* 0x0000030000047ab9 */ /* 0x000fe20000000800 */
[----:B------:R-:W-:Y:S01]  /*76b0*/  ISETP.NE.OR P0, PT, R28, RZ, !P0 ;  /* 0x000000ff1c00720c */ /* 0x000fe20004705670 */
[----:B------:R-:W-:Y:S01]  /*76c0*/  USHF.L.U32 UR42, UR5, UR41, URZ ;  /* 0x00000029052a7299 */ /* 0x000fe2000800063f */
[----:B------:R-:W-:Y:S01]  /*76d0*/  BSSY B6, `(.L_x_132) ;  /* 0x00000f4000067945 */ /* 0x000fe20003800000 */
[----:B------:R-:W-:Y:S01]  /*76e0*/  UMOV UR6, 0x1 ;  /* 0x0000000100067882 */ /* 0x000fe20000000000 */
[----:B------:R-:W-:Y:S01]  /*76f0*/  ULDC UR5, c[0x0][0x10] ;  /* 0x0000040000057ab9 */ /* 0x000fe20000000800 */
[----:B------:R-:W-:Y:S01]  /*7700*/  USHF.L.U32 UR41, UR6, UR41, URZ ;  /* 0x0000002906297299 */ /* 0x000fe2000800063f */
[----:B------:R-:W-:Y:S01]  /*7710*/  IMAD.MOV.U32 R30, RZ, RZ, 0x1 ;  /* 0x00000001ff1e7424 */ /* 0x000fe200078e00ff */
[----:B------:R-:W-:Y:S01]  /*7720*/  @P1 LOP3.LUT R22, R22, 0x1, RZ, 0xfc, !PT ;  /* 0x0000000116161812 */ /* 0x000fe200078efcff */
[----:B------:R-:W-:Y:S01]  /*7730*/  UIMAD.WIDE.U32 UR4, UR4, UR5, URZ ;  /* 0x00000005040472a5 */ /* 0x000fe2000f8e003f */
[----:B------:R-:W-:Y:S01]  /*7740*/  LOP3.LUT R31, R19, 0x2, RZ, 0xfc, !PT ;  /* 0x00000002131f7812 */ /* 0x000fe200078efcff */
[----:B------:R-:W-:Y:S01]  /*7750*/  ULDC UR6, c[0x0][0x14] ;  /* 0x0000050000067ab9 */ /* 0x000fe20000000800 */
[----:B------:R-:W-:Y:S01]  /*7760*/  LOP3.LUT R22, R22, 0xfffffffb, RZ, 0xc0, !PT ;  /* 0xfffffffb16167812 */ /* 0x000fe200078ec0ff */
[----:B------:R-:W-:Y:S01]  /*7770*/  UIMAD.WIDE.U32 UR38, UR4, UR6, URZ ;  /* 0x00000006042672a5 */ /* 0x000fe2000f8e003f */
[----:B------:R-:W-:Y:S01]  /*7780*/  IMAD.MOV.U32 R23, RZ, RZ, RZ ;  /* 0x000000ffff177224 */ /* 0x000fe200078e00ff */
[----:B------:R-:W-:Y:S01]  /*7790*/  UIMAD UR43, UR5, UR6, URZ ;  /* 0x00000006052b72a4 */ /* 0x000fe2000f8e023f */
[----:B------:R-:W-:Y:S01]  /*77a0*/  @P0 LOP3.LUT R22, R22, 0x4, RZ, 0xfc, !PT ;  /* 0x0000000416160812 */ /* 0x000fe200078efcff */
[----:B------:R-:W-:Y:S01]  /*77b0*/  IMAD.MOV.U32 R24, RZ, RZ, 0x1 ;  /* 0x00000001ff187424 */ /* 0x000fe200078e00ff */
[----:B------:R-:W-:Y:S01]  /*77c0*/  ULDC UR40, c[0x0][0x800] ;  /* 0x0002000000287ab9 */ /* 0x000fe20000000800 */
[----:B0-----:R-:W-:Y:S01]  /*77d0*/  VIADD R0, R0, 0x7f ;  /* 0x0000007f00007836 */ /* 0x001fe20000000000 */
[----:B------:R-:W-:-:S02]  /*77e0*/  UIADD3 UR40, UR40, -0x1, URZ ;  /* 0xffffffff28287890 */ /* 0x000fc4000fffe03f */
[----:B------:R-:W-:Y:S02]  /*77f0*/  ULOP3.LUT UR42, URZ, UR42, URZ, 0x33, !UPT ;  /* 0x0000002a3f2a7292 */ /* 0x000fe4000f8e333f */
[----:B------:R-:W-:Y:S01]  /*7800*/  SHF.R.S32.HI R3, RZ, 0x1f, R0 ;  /* 0x0000001fff037819 */ /* 0x000fe20000011400 */
[----:B------:R-:W-:Y:S01]  /*7810*/  UIADD3 UR43, UR39, UR43, URZ ;  /* 0x0000002b272b7290 */ /* 0x000fe2000fffe03f */
[----:B------:R-:W-:Y:S02]  /*7820*/  ULDC.64 UR36, c[0x0][0x198] ;  /* 0x0000660000247ab9 */ /* 0x000fe40000000a00 */
[----:B------:R-:W-:-:S04]  /*7830*/  LEA.HI R3, R3, R0, RZ, 0x7 ;  /* 0x0000000003037211 */ /* 0x000fc800078f38ff */
[----:B------:R-:W-:-:S05]  /*7840*/  SHF.R.S32.HI R32, RZ, 0x7, R3 ;  /* 0x00000007ff207819 */ /* 0x000fca0000011403 */
[----:B------:R-:W-:-:S07]  /*7850*/  VIADD R29, R32, 0x1 ;  /* 0x00000001201d7836 */ /* 0x000fce0000000000 */
.L_x_149:
[----:B------:R-:W0:Y:S01]  /*7860*/  S2R R3, SR_CgaCtaId ;  /* 0x0000000000037919 */ /* 0x000e220000008800 */
[----:B------:R-:W-:-:S04]  /*7870*/  MOV R18, 0x400 ;  /* 0x0000040000127802 */ /* 0x000fc80000000f00 */
[----:B0-----:R-:W-:-:S05]  /*7880*/  LEA R18, R3, R18, 0x18 ;  /* 0x0000001203127211 */ /* 0x001fca00078ec0ff */
[----:B------:R-:W-:-:S05]  /*7890*/  VIADD R0, R18, 0x800 ;  /* 0x0000080012007836 */ /* 0x000fca0000000000 */
[----:B------:R-:W-:-:S13]  /*78a0*/  LOP3.LUT P0, RZ, R0, 0x1bf, RZ, 0xc0, !PT ;  /* 0x000001bf00ff7812 */ /* 0x000fda000780c0ff */
[----:B------:R-:W-:Y:S05]  /*78b0*/  @!P0 BRA `(.L_x_133) ;  /* 0x0000000000408947 */ /* 0x000fea0003800000 */
[----:B------:R-:W-:Y:S01]  /*78c0*/  MOV R14, 0x0 ;  /* 0x00000000000e7802 */ /* 0x000fe20000000f00 */
[----:B------:R-:W-:Y:S01]  /*78d0*/  ULDC.64 UR4, c[0x4][0x88] ;  /* 0x0100220000047ab9 */ /* 0x000fe20000000a00 */
[----:B------:R-:W-:Y:S01]  /*78e0*/  ULDC.64 UR6, c[0x4][0x8] ;  /* 0x0100020000067ab9 */ /* 0x000fe20000000a00 */
[----:B------:R-:W-:Y:S02]  /*78f0*/  IMAD.U32 R4, RZ, RZ, UR4 ;  /* 0x00000004ff047e24 */ /* 0x000fe4000f8e00ff */
[----:B------:R-:W-:Y:S01]  /*7900*/  IMAD.U32 R5, RZ, RZ, UR5 ;  /* 0x00000005ff057e24 */ /* 0x000fe2000f8e00ff */
[----:B------:R-:W0:Y:S01]  /*7910*/  LDC.64 R14, c[0x4][R14] ;  /* 0x010000000e0e7b82 */ /* 0x000e220000000a00 */
[----:B------:R-:W-:Y:S01]  /*7920*/  ULDC.64 UR4, c[0x4][0x90] ;  /* 0x0100240000047ab9 */ /* 0x000fe20000000a00 */
[----:B------:R-:W-:Y:S02]  /*7930*/  IMAD.U32 R10, RZ, RZ, UR6 ;  /* 0x00000006ff0a7e24 */ /* 0x000fe4000f8e00ff */
[----:B------:R-:W-:-:S02]  /*7940*/  IMAD.U32 R6, RZ, RZ, UR4 ;  /* 0x00000004ff067e24 */ /* 0x000fc4000f8e00ff */
[----:B------:R-:W-:Y:S02]  /*7950*/  IMAD.U32 R7, RZ, RZ, UR5 ;  /* 0x00000005ff077e24 */ /* 0x000fe4000f8e00ff */
[----:B------:R-:W-:Y:S02]  /*7960*/  IMAD.U32 R11, RZ, RZ, UR7 ;  /* 0x00000007ff0b7e24 */ /* 0x000fe4000f8e00ff */
[----:B------:R-:W-:Y:S02]  /*7970*/  IMAD.MOV.U32 R8, RZ, RZ, 0x70 ;  /* 0x00000070ff087424 */ /* 0x000fe400078e00ff */
[----:B------:R-:W-:Y:S02]  /*7980*/  IMAD.MOV.U32 R12, RZ, RZ, 0x1 ;  /* 0x00000001ff0c7424 */ /* 0x000fe400078e00ff */
[----:B------:R-:W-:-:S07]  /*7990*/  IMAD.MOV.U32 R13, RZ, RZ, RZ ;  /* 0x000000ffff0d7224 */ /* 0x000fce00078e00ff */
[----:B------:R-:W-:-:S07]  /*79a0*/  LEPC R20, `(.L_x_133) ;  /* 0x000000001014794e */ /* 0x000fce0000000000 */
[----:B0-----:R-:W-:Y:S05]  /*79b0*/  CALL.ABS.NOINC R14 ;  /* 0x000000000e007343 */ /* 0x001fea0003c00000 */
.L_x_133:
        /* <DEDUP_REMOVED lines=19> */
.L_x_134:
[----:B------:R-:W0:Y:S02]  /*7af0*/  LDC R0, c[0x0][0x28c] ;  /* 0x0000a300ff007b82 */ /* 0x000e240000000800 */
[----:B0-----:R-:W-:-:S13]  /*7b00*/  ISETP.GE.AND P0, PT, R0, 0x1, PT ;  /* 0x000000010000780c */ /* 0x001fda0003f06270 */
[----:B------:R-:W-:Y:S05]  /*7b10*/  @!P0 BRA `(.L_x_135) ;  /* 0x0000000400008947 */ /* 0x000fea0003800000 */
[----:B------:R-:W-:Y:S01]  /*7b20*/  BSSY B0, `(.L_x_135) ;  /* 0x000003f000007945 */ /* 0x000fe20003800000 */
[----:B------:R-:W-:Y:S01]  /*7b30*/  IMAD.SHL.U32 R26, R26, 0x40, RZ ;  /* 0x000000401a1a7824 */ /* 0x000fe200078e00ff */
[----:B------:R-:W-:Y:S01]  /*7b40*/  CS2R R8, SRZ ;  /* 0x0000000000087805 */ /* 0x000fe2000001ff00 */
[----:B------:R-:W-:Y:S02]  /*7b50*/  IMAD.SHL.U32 R27, R27, 0x80, RZ ;  /* 0x000000801b1b7824 */ /* 0x000fe400078e00ff */
[----:B------:R-:W-:Y:S02]  /*7b60*/  IMAD.MOV.U32 R0, RZ, RZ, R29 ;  /* 0x000000ffff007224 */ /* 0x000fe400078e001d */
[----:B------:R-:W-:Y:S02]  /*7b70*/  IMAD.MOV.U32 R3, RZ, RZ, R24 ;  /* 0x000000ffff037224 */ /* 0x000fe400078e0018 */
[----:B------:R-:W-:-:S07]  /*7b80*/  IMAD.MOV.U32 R5, RZ, RZ, R23 ;  /* 0x000000ffff057224 */ /* 0x000fce00078e0017 */
.L_x_144:
[----:B------:R-:W-:Y:S01]  /*7b90*/  IMAD R7, R5, 0x8, R18 ;  /* 0x0000000805077824 */ /* 0x000fe200078e0212 */
[----:B------:R-:W-:Y:S01]  /*7ba0*/  SHF.L.U32 R4, R3, 0x1f, RZ ;  /* 0x0000001f03047819 */ /* 0x000fe200000006ff */
[----:B------:R-:W-:Y:S01]  /*7bb0*/  BSSY B1, `(.L_x_136) ;  /* 0x0000005000017945 */ /* 0x000fe20003800000 */
[----:B------:R-:W-:Y:S02]  /*7bc0*/  ISETP.NE.AND P1, PT, R28, RZ, PT ;  /* 0x000000ff1c00720c */ /* 0x000fe40003f25270 */
[----:B------:R-:W0:Y:S11]  /*7bd0*/  SYNCS.PHASECHK.TRANS64.TRYWAIT P0, [R7+URZ+0x70], R4 ;  /* 0x00007004070075a7 */ /* 0x000e36000800017f */
[----:B------:R-:W1:Y:S01]  /*7be0*/  @!P1 LDC R6, c[0x0][0x70c] ;  /* 0x0001c300ff069b82 */ /* 0x000e620000000800 */
[----:B0-----:R-:W-:Y:S05]  /*7bf0*/  @!P0 BRA `(.L_x_137) ;  /* 0x00000014000c8947 */ /* 0x001fea0003800000 */
.L_x_170:
[----:B------:R-:W-:Y:S05]  /*7c00*/  BSYNC B1 ;  /* 0x0000000000017941 */ /* 0x000fea0003800000 */
.L_x_136:
[----:B------:R-:W-:Y:S02]  /*7c10*/  ISETP.NE.AND P0, PT, R28, RZ, PT ;  /* 0x000000ff1c00720c */ /* 0x000fe40003f05270 */
[----:B0-----:R-:W-:-:S11]  /*7c20*/  PRMT R4, R31, 0x9910, RZ ;  /* 0x000099101f047816 */ /* 0x001fd600000000ff */
[----:B-1----:R0:W-:Y:S01]  /*7c30*/  @!P0 SYNCS.ARRIVE.TRANS64 RZ, [R7+URZ], R6 ;  /* 0x0000000607ff89a7 */ /* 0x0021e2000800003f */
[----:B------:R-:W-:-:S13]  /*7c40*/  ISETP.NE.AND P0, PT, R4, 0x2, PT ;  /* 0x000000020400780c */ /* 0x000fda0003f05270 */
[----:B0-----:R-:W-:Y:S05]  /*7c50*/  @P0 BRA `(.L_x_138) ;  /* 0x0000000000040947 */ /* 0x001fea0003800000 */
[----:B------:R-:W-:Y:S01]  /*7c60*/  BPT.TRAP 0x1 ;  /* 0x000000040000795c */ /* 0x000fe20000300000 */
.L_x_138:
[----:B------:R-:W-:Y:S01]  /*7c70*/  LOP3.LUT P0, RZ, R22, 0x4, RZ, 0xc0, !PT ;  /* 0x0000000416ff7812 */ /* 0x000fe2000780c0ff */
[----:B------:R-:W-:-:S12]  /*7c80*/  BSSY B1, `(.L_x_139) ;  /* 0x0000003000017945 */ /* 0x000fd80003800000 */
[----:B------:R-:W-:Y:S05]  /*7c90*/  @P0 BRA `(.L_x_140) ;  /* 0x0000000000040947 */ /* 0x000fea0003800000 */
[----:B------:R-:W-:Y:S01]  /*7ca0*/  BPT.TRAP 0x1 ;  /* 0x000000040000795c */ /* 0x000fe20000300000 */
.L_x_140:
[----:B------:R-:W-:Y:S05]  /*7cb0*/  BSYNC B1 ;  /* 0x0000000000017941 */ /* 0x000fea0003800000 */
.L_x_139:
[----:B------:R-:W-:-:S03]  /*7cc0*/  UMOV UR4, 0xffffffff ;  /* 0xffffffff00047882 */ /* 0x000fc60000000000 */
[----:B------:R-:W-:Y:S05]  /*7cd0*/  BRA.DIV UR4, `(.L_x_141) ;  /* 0x0000001204e87947 */ /* 0x000fea000b800000 */
[----:B------:R-:W-:-:S13]  /*7ce0*/  ELECT P6, URZ, PT ;  /* 0x00000000003f782f */ /* 0x000fda00038c0000 */
.L_x_173:
[----:B------:R-:W-:Y:S04]  /*7cf0*/  BSSY B1, `(.L_x_142) ;  /* 0x0000017000017945 */ /* 0x000fe80003800000 */
[----:B------:R-:W-:Y:S05]  /*7d00*/  @!P6 BRA `(.L_x_143) ;  /* 0x000000000054e947 */ /* 0x000fea0003800000 */
[----:B------:R-:W-:Y:S01]  /*7d10*/  IMAD R4, R5, 0x2000, R18 ;  /* 0x0000200005047824 */ /* 0x000fe200078e0212 */
[----:B------:R-:W-:Y:S01]  /*7d20*/  R2UR UR17, R7 ;  /* 0x00000000071172ca */ /* 0x000fe200000e0000 */
[----:B------:R-:W-:Y:S01]  /*7d30*/  UIADD3 UR4, UP0, UR36, 0xf0, URZ ;  /* 0x000000f024047890 */ /* 0x000fe2000ff1e03f */
[----:B------:R-:W-:Y:S01]  /*7d40*/  R2UR UR20, R25 ;  /* 0x00000000191472ca */ /* 0x000fe200000e0000 */
[----:B------:R-:W-:Y:S01]  /*7d50*/  UIADD3 UR14, UP1, UR36, 0x1f0, URZ ;  /* 0x000001f0240e7890 */ /* 0x000fe2000ff3e03f */
[----:B------:R-:W-:Y:S01]  /*7d60*/  R2UR UR8, R4 ;  /* 0x00000000040872ca */ /* 0x000fe200000e0000 */
[----:B------:R-:W-:Y:S01]  /*7d70*/  UIADD3.X UR5, URZ, UR37, URZ, UP0, !UPT ;  /* 0x000000253f057290 */ /* 0x000fe200087fe43f */
[----:B------:R-:W-:Y:S01]  /*7d80*/  R2UR UR18, R9 ;  /* 0x00000000091272ca */ /* 0x000fe200000e0000 */
[----:B------:R-:W-:Y:S01]  /*7d90*/  UIADD3.X UR15, URZ, UR37, URZ, UP1, !UPT ;  /* 0x000000253f0f7290 */ /* 0x000fe20008ffe43f */
[----:B------:R-:W-:Y:S01]  /*7da0*/  R2UR UR19, R27 ;  /* 0x000000001b1372ca */ /* 0x000fe200000e0000 */
[----:B------:R-:W-:Y:S01]  /*7db0*/  UMOV UR6, 0x0 ;  /* 0x0000000000067882 */ /* 0x000fe20000000000 */
[----:B------:R-:W-:Y:S01]  /*7dc0*/  R2UR UR10, R8 ;  /* 0x00000000080a72ca */ /* 0x000fe200000e0000 */
[----:B------:R-:W-:Y:S01]  /*7dd0*/  UMOV UR7, 0x10000000 ;  /* 0x1000000000077882 */ /* 0x000fe20000000000 */
[----:B------:R-:W-:Y:S01]  /*7de0*/  R2UR UR11, R26 ;  /* 0x000000001a0b72ca */ /* 0x000fe200000e0000 */
[----:B------:R-:W-:-:S02]  /*7df0*/  UMOV UR9, UR17 ;  /* 0x0000001100097c82 */ /* 0x000fc40008000000 */
[----:B------:R-:W-:Y:S02]  /*7e00*/  UMOV UR12, UR20 ;  /* 0x00000014000c7c82 */ /* 0x000fe40008000000 */
[----:B------:R-:W-:Y:S02]  /*7e10*/  UIADD3 UR16, UR8, 0x800, URZ ;  /* 0x0000080008107890 */ /* 0x000fe4000fffe03f */
[----:B------:R-:W-:-:S07]  /*7e20*/  UIADD3 UR8, UR8, 0x1c800, URZ ;  /* 0x0001c80008087890 */ /* 0x000fce000fffe03f */
[----:B------:R0:W-:Y:S02]  /*7e30*/  UTMALDG.3D [UR16], [UR4], desc[UR6] ;  /* 0x00000610040075b4 */ /* 0x0001e40008011000 */
[----:B------:R0:W-:Y:S02]  /*7e40*/  UTMALDG.3D [UR8], [UR14], desc[UR6] ;  /* 0x000006080e0075b4 */ /* 0x0001e40008011000 */
[----:B0-----:R-:W-:Y:S01]  /*7e50*/  NOP ;  /* 0x0000000000007918 */ /* 0x001fe20000000000 */
.L_x_143:
[----:B------:R-:W-:Y:S05]  /*7e60*/  BSYNC B1 ;  /* 0x0000000000017941 */ /* 0x000fea0003800000 */
.L_x_142:
[----:B------:R-:W-:Y:S02]  /*7e70*/  VIADD R0, R0, 0xffffffff ;  /* 0xffffffff00007836 */ /* 0x000fe40000000000 */
[----:B------:R-:W-:Y:S02]  /*7e80*/  VIADD R5, R5, 0x1 ;  /* 0x0000000105057836 */ /* 0x000fe40000000000 */
[----:B------:R-:W-:Y:S01]  /*7e90*/  VIADD R9, R9, 0x40 ;  /* 0x0000004009097836 */ /* 0x000fe20000000000 */
[----:B------:R-:W-:Y:S01]  /*7ea0*/  ISETP.GT.AND P1, PT, R0, 0x1, PT ;  /* 0x000000010000780c */ /* 0x000fe20003f24270 */
[----:B------:R-:W-:Y:S01]  /*7eb0*/  VIADD R8, R8, 0x80 ;  /* 0x0000008008087836 */ /* 0x000fe20000000000 */
[----:B------:R-:W-:-:S04]  /*7ec0*/  ISETP.NE.AND P0, PT, R5, 0xe, PT ;  /* 0x0000000e0500780c */ /* 0x000fc80003f05270 */
[----:B------:R-:W-:Y:S02]  /*7ed0*/  SEL R4, RZ, 0x1, P0 ;  /* 0x00000001ff047807 */ /* 0x000fe40000000000 */
[----:B------:R-:W-:Y:S02]  /*7ee0*/  SEL R5, R5, RZ, P0 ;  /* 0x000000ff05057207 */ /* 0x000fe40000000000 */
[----:B------:R-:W-:-:S03]  /*7ef0*/  LOP3.LUT R3, R3, R4, RZ, 0x3c, !PT ;  /* 0x0000000403037212 */ /* 0x000fc600078e3cff */
[----:B------:R-:W-:Y:S05]  /*7f00*/  @P1 BRA `(.L_x_144) ;  /* 0xfffffffc00201947 */ /* 0x000fea000383ffff */
[----:B------:R-:W-:Y:S05]  /*7f10*/  BSYNC B0 ;  /* 0x0000000000007941 */ /* 0x000fea0003800000 */
.L_x_135:
[----:B------:R-:W-:Y:S01]  /*7f20*/  IMAD.IADD R0, R32, 0x1, R23 ;  /* 0x0000000120007824 */ /* 0x000fe200078e0217 */
[----:B------:R-:W-:Y:S01]  /*7f30*/  LOP3.LUT P1, RZ, R30, 0xff, RZ, 0xc0, !PT ;  /* 0x000000ff1eff7812 */ /* 0x000fe2000782c0ff */
[----:B------:R-:W-:Y:S01]  /*7f40*/  ULDC.64 UR4, c[0x0][0x850] ;  /* 0x0002140000047ab9 */ /* 0x000fe20000000a00 */
[----:B------:R-:W-:Y:S01]  /*7f50*/  IADD3 R16, P2, R16, UR38, RZ ;  /* 0x0000002610107c10 */ /* 0x000fe2000ff5e0ff */
[----:B------:R-:W-:Y:S01]  /*7f60*/  BSSY B0, `(.L_x_145) ;  /* 0x0000068000007945 */ /* 0x000fe20003800000 */
[----:B------:R-:W-:Y:S01]  /*7f70*/  ISETP.GT.U32.AND P0, PT, R0, 0xd, PT ;  /* 0x0000000d0000780c */ /* 0x000fe20003f04070 */
[----:B------:R-:W-:Y:S01]  /*7f80*/  IMAD.MOV.U32 R27, RZ, RZ, -0x1 ;  /* 0xffffffffff1b7424 */ /* 0x000fe200078e00ff */
[----:B------:R-:W-:Y:S01]  /*7f90*/  IADD3.X R17, R17, UR43, RZ, P2, !PT ;  /* 0x0000002b11117c10 */ /* 0x000fe200097fe4ff */
[----:B------:R-:W-:Y:S01]  /*7fa0*/  IMAD.MOV.U32 R26, RZ, RZ, -0x1 ;  /* 0xffffffffff1a7424 */ /* 0x000fe200078e00ff */
[----:B------:R-:W-:Y:S01]  /*7fb0*/  ISETP.LT.U32.AND P0, PT, R32, 0xe, P0 ;  /* 0x0000000e2000780c */ /* 0x000fe20000701070 */
[----:B------:R-:W-:Y:S01]  /*7fc0*/  IMAD.MOV.U32 R25, RZ, RZ, -0x1 ;  /* 0xffffffffff197424 */ /* 0x000fe200078e00ff */
[----:B------:R-:W-:-:S02]  /*7fd0*/  SHF.R.U32.HI R4, RZ, 0x1, R0 ;  /* 0x00000001ff047819 */ /* 0x000fc40000011600 */
[----:B------:R-:W-:Y:S01]  /*7fe0*/  SEL R3, RZ, 0x1, !P0 ;  /* 0x00000001ff037807 */ /* 0x000fe20004000000 */
[----:B------:R0:W-:Y:S01]  /*7ff0*/  @P1 SYNCS.ARRIVE.TRANS64.A1T0 RZ, [R18+URZ+0xf8], RZ ;  /* 0x0000f8ff12ff19a7 */ /* 0x0001e2000810003f */
[----:B------:R-:W-:Y:S01]  /*8000*/  ISETP.GE.U32.AND P0, PT, R16, UR4, PT ;  /* 0x0000000410007c0c */ /* 0x000fe2000bf06070 */
[----:B------:R-:W-:Y:S01]  /*8010*/  IMAD.WIDE.U32 R4, R4, -0x6db6db6d, RZ ;  /* 0x9249249304047825 */ /* 0x000fe200078e00ff */
[----:B------:R-:W-:Y:S02]  /*8020*/  ISETP.GE.U32.AND P1, PT, R32, 0xe, PT ;  /* 0x0000000e2000780c */ /* 0x000fe40003f26070 */
[----:B------:R-:W-:Y:S02]  /*8030*/  ISETP.GE.U32.AND.EX P0, PT, R17, UR5, PT, P0 ;  /* 0x0000000511007c0c */ /* 0x000fe4000bf06100 */
[----:B------:R-:W-:Y:S02]  /*8040*/  SHF.R.U32.HI R5, RZ, 0x2, R5 ;  /* 0x00000002ff057819 */ /* 0x000fe40000011605 */
[----:B------:R-:W-:-:S02]  /*8050*/  LOP3.LUT R24, R24, R3, RZ, 0x3c, !PT ;  /* 0x0000000318187212 */ /* 0x000fc400078e3cff */
[----:B------:R-:W-:Y:S01]  /*8060*/  PRMT R30, RZ, 0x7610, R30 ;  /* 0x00007610ff1e7816 */ /* 0x000fe2000000001e */
[--C-:B------:R-:W-:Y:S01]  /*8070*/  IMAD R23, R5, -0xe, R0.reuse ;  /* 0xfffffff205177824 */ /* 0x100fe200078e0200 */
[----:B------:R-:W-:-:S03]  /*8080*/  PRMT R0, RZ, 0x7610, R0 ;  /* 0x00007610ff007816 */ /* 0x000fc60000000000 */
[----:B------:R-:W-:Y:S02]  /*8090*/  @P1 LOP3.LUT R24, R24, 0x1, R5, 0x78, !PT ;  /* 0x0000000118181812 */ /* 0x000fe400078e7805 */
[----:B0-----:R-:W-:Y:S05]  /*80a0*/  @P0 BRA `(.L_x_146) ;  /* 0x00000004004c0947 */ /* 0x001fea0003800000 */
[----:B------:R-:W-:Y:S01]  /*80b0*/  ULDC.64 UR4, c[0x0][0x828] ;  /* 0x00020a0000047ab9 */ /* 0x000fe20000000a00 */
[----:B------:R-:W0:Y:S01]  /*80c0*/  S2R R10, SR_CTAID.X ;  /* 0x00000000000a7919 */ /* 0x000e220000002500 */
[----:B------:R-:W-:Y:S01]  /*80d0*/  ISETP.NE.U32.AND P0, PT, RZ, UR4, PT ;  /* 0x00000004ff007c0c */ /* 0x000fe2000bf05070 */
[----:B------:R-:W-:Y:S01]  /*80e0*/  ULDC UR7, c[0x0][0x830] ;  /* 0x00020c0000077ab9 */ /* 0x000fe20000000800 */
[----:B------:R-:W-:Y:S01]  /*80f0*/  IMAD.MOV.U32 R4, RZ, RZ, R16 ;  /* 0x000000ffff047224 */ /* 0x000fe200078e0010 */
[----:B------:R-:W1:Y:S01]  /*8100*/  S2R R0, SR_CTAID.Y ;  /* 0x0000000000007919 */ /* 0x000e620000002600 */
[----:B------:R-:W-:Y:S01]  /*8110*/  ISETP.NE.AND.EX P0, PT, RZ, UR5, PT, P0 ;  /* 0x00000005ff007c0c */ /* 0x000fe2000bf05300 */
[----:B------:R-:W-:-:S12]  /*8120*/  IMAD.MOV.U32 R5, RZ, RZ, R17 ;  /* 0x000000ffff057224 */ /* 0x000fd800078e0011 */
[----:B------:R-:W-:Y:S05]  /*8130*/  @!P0 BRA `(.L_x_147) ;  /* 0x0000000000288947 */ /* 0x000fea0003800000 */
[----:B------:R-:W-:Y:S02]  /*8140*/  ULDC UR6, c[0x0][0x834] ;  /* 0x00020d0000067ab9 */ /* 0x000fe40000000800 */
[----:B------:R-:W-:-:S05]  /*8150*/  IADD3 R9, P0, R16, UR6, RZ ;  /* 0x0000000610097c10 */ /* 0x000fca000ff1e0ff */
[----:B------:R-:W-:-:S04]  /*8160*/  IMAD.X R3, RZ, RZ, R17, P0 ;  /* 0x000000ffff037224 */ /* 0x000fc800000e0611 */
[----:B------:R-:W-:-:S04]  /*8170*/  IMAD.WIDE.U32 R6, R3, UR4, RZ ;  /* 0x0000000403067c25 */ /* 0x000fc8000f8e00ff */
[----:B------:R-:W-:-:S04]  /*8180*/  IMAD.WIDE.U32 R6, P0, R9, UR5, R6 ;  /* 0x0000000509067c25 */ /* 0x000fc8000f800006 */
[----:B------:R-:W-:-:S04]  /*8190*/  IMAD.WIDE.U32 R8, R9, UR4, RZ ;  /* 0x0000000409087c25 */ /* 0x000fc8000f8e00ff */
[----:B------:R-:W-:Y:S01]  /*81a0*/  IMAD.X R5, RZ, RZ, RZ, P0 ;  /* 0x000000ffff057224 */ /* 0x000fe200000e06ff */
[----:B------:R-:W-:Y:S01]  /*81b0*/  IADD3 RZ, P0, R9, R6, RZ ;  /* 0x0000000609ff7210 */ /* 0x000fe20007f1e0ff */
[----:B------:R-:W-:-:S04]  /*81c0*/  IMAD.MOV.U32 R4, RZ, RZ, R7 ;  /* 0x000000ffff047224 */ /* 0x000fc800078e0007 */
[----:B------:R-:W-:-:S08]  /*81d0*/  IMAD.WIDE.U32.X R4, R3, UR5, R4, P0 ;  /* 0x0000000503047c25 */ /* 0x000fd000080e0404 */
.L_x_147:
[--C-:B------:R-:W-:Y:S01]  /*81e0*/  SHF.R.U64 R25, R4, UR7, R5.reuse ;  /* 0x0000000704197c19 */ /* 0x100fe20008001205 */
[----:B------:R-:W-:Y:S01]  /*81f0*/  ULDC.64 UR4, c[0x0][0x820] ;  /* 0x0002080000047ab9 */ /* 0x000fe20000000a00 */
[----:B------:R-:W-:Y:S01]  /*8200*/  SHF.R.U32.HI R3, RZ, UR7, R5 ;  /* 0x00000007ff037c19 */ /* 0x000fe20008011605 */
[----:B------:R-:W2:Y:S01]  /*8210*/  LDC R15, c[0x0][0x144] ;  /* 0x00005100ff0f7b82 */ /* 0x000ea20000000800 */
[----:B------:R-:W-:Y:S01]  /*8220*/  IADD3 R6, P0, RZ, -R25, RZ ;  /* 0x80000019ff067210 */ /* 0x000fe20007f1e0ff */
[----:B------:R-:W-:Y:S01]  /*8230*/  ULDC.64 UR8, c[0x0][0x840] ;  /* 0x0002100000087ab9 */ /* 0x000fe20000000a00 */
[----:B0-----:R-:W-:Y:S01]  /*8240*/  I2FP.F32.U32 R7, R10 ;  /* 0x0000000a00077245 */ /* 0x001fe20000201000 */
[----:B------:R-:W-:Y:S02]  /*8250*/  ULDC UR6, c[0x0][0x808] ;  /* 0x0002020000067ab9 */ /* 0x000fe40000000800 */
[----:B------:R-:W-:Y:S01]  /*8260*/  IMAD.X R3, RZ, RZ, ~R3, P0 ;  /* 0x000000ffff037224 */ /* 0x000fe200000e0e03 */
[----:B------:R-:W-:Y:S01]  /*8270*/  ISETP.NE.U32.AND P0, PT, RZ, UR8, PT ;  /* 0x00000008ff007c0c */ /* 0x000fe2000bf05070 */
[----:B------:R-:W-:Y:S01]  /*8280*/  IMAD.WIDE.U32 R4, R6, UR4, R16 ;  /* 0x0000000406047c25 */ /* 0x000fe2000f8e0010 */
[----:B------:R-:W0:Y:S02]  /*8290*/  LDC R9, c[0x0][0x148] ;  /* 0x00005200ff097b82 */ /* 0x000e240000000800 */
[----:B------:R-:W-:Y:S01]  /*82a0*/  ISETP.NE.AND.EX P0, PT, RZ, UR9, PT, P0 ;  /* 0x00000009ff007c0c */ /* 0x000fe2000bf05300 */
[----:B------:R-:W-:Y:S01]  /*82b0*/  IMAD R3, R3, UR4, RZ ;  /* 0x0000000403037c24 */ /* 0x000fe2000f8e02ff */
[----:B------:R-:W-:-:S02]  /*82c0*/  ULDC UR4, c[0x0][0x150] ;  /* 0x0000540000047ab9 */ /* 0x000fc40000000800 */
[----:B------:R-:W-:Y:S01]  /*82d0*/  FMUL R7, R7, UR4 ;  /* 0x0000000407077c20 */ /* 0x000fe20008400000 */
[----:B------:R-:W-:Y:S01]  /*82e0*/  IMAD R3, R6, UR5, R3 ;  /* 0x0000000506037c24 */ /* 0x000fe2000f8e0203 */
[----:B------:R-:W-:Y:S01]  /*82f0*/  ULDC UR4, c[0x0][0x818] ;  /* 0x0002060000047ab9 */ /* 0x000fe20000000800 */
[----:B------:R-:W-:Y:S02]  /*8300*/  ULDC UR5, c[0x0][0x154] ;  /* 0x0000550000057ab9 */ /* 0x000fe40000000800 */
[----:B------:R-:W-:Y:S01]  /*8310*/  IMAD.IADD R5, R5, 0x1, R3 ;  /* 0x0000000105057824 */ /* 0x000fe200078e0203 */
[----:B------:R-:W3:Y:S04]  /*8320*/  F2I.U32.TRUNC.NTZ R7, R7 ;  /* 0x0000000700077305 */ /* 0x000ee8000020f000 */
[----:B------:R-:W-:-:S02]  /*8330*/  SHF.R.U64 R3, R4, UR4, R5 ;  /* 0x0000000404037c19 */ /* 0x000fc40008001205 */
[----:B-1----:R-:W-:-:S05]  /*8340*/  I2FP.F32.U32 R4, R0 ;  /* 0x0000000000047245 */ /* 0x002fca0000201000 */
[----:B------:R-:W-:Y:S01]  /*8350*/  FMUL R12, R4, UR5 ;  /* 0x00000005040c7c20 */ /* 0x000fe20008400000 */
[----:B------:R-:W-:Y:S01]  /*8360*/  SHF.R.U32.HI R4, RZ, UR4, R5 ;  /* 0x00000004ff047c19 */ /* 0x000fe20008011605 */
[----:B------:R-:W-:Y:S01]  /*8370*/  ULDC UR4, c[0x0][0x858] ;  /* 0x0002160000047ab9 */ /* 0x000fe20000000800 */
[----:B---3--:R-:W-:Y:S02]  /*8380*/  IMAD.MOV R7, RZ, RZ, -R7 ;  /* 0x000000ffff077224 */ /* 0x008fe400078e0a07 */
[--C-:B------:R-:W-:Y:S01]  /*8390*/  SHF.R.U64 R11, R3, UR6, R4.reuse ;  /* 0x00000006030b7c19 */ /* 0x100fe20008001204 */
[----:B------:R-:W1:Y:S01]  /*83a0*/  F2I.U32.TRUNC.NTZ R12, R12 ;  /* 0x0000000c000c7305 */ /* 0x000e62000020f000 */
[----:B------:R-:W-:Y:S01]  /*83b0*/  SHF.R.U32.HI R4, RZ, UR6, R4 ;  /* 0x00000006ff047c19 */ /* 0x000fe20008011604 */
[----:B--2---:R-:W-:-:S03]  /*83c0*/  IMAD R10, R15, R7, R10 ;  /* 0x000000070f0a7224 */ /* 0x004fc600078e020a */
[--C-:B------:R-:W-:Y:S02]  /*83d0*/  SHF.R.U64 R8, R11, UR4, R4.reuse ;  /* 0x000000040b087c19 */ /* 0x100fe40008001204 */
[----:B------:R-:W-:-:S03]  /*83e0*/  SHF.R.U32.HI R13, RZ, UR4, R4 ;  /* 0x00000004ff0d7c19 */ /* 0x000fc60008011604 */
[----:B------:R-:W-:Y:S02]  /*83f0*/  IMAD.MOV.U32 R4, RZ, RZ, R8 ;  /* 0x000000ffff047224 */ /* 0x000fe400078e0008 */
[----:B------:R-:W-:Y:S01]  /*8400*/  IMAD.MOV.U32 R5, RZ, RZ, R13 ;  /* 0x000000ffff057224 */ /* 0x000fe200078e000d */
[----:B01----:R-:W-:Y:S06]  /*8410*/  @!P0 BRA `(.L_x_148) ;  /* 0x0000000000288947 */ /* 0x003fec0003800000 */
[----:B------:R-:W-:Y:S02]  /*8420*/  ULDC UR4, c[0x0][0x84c] ;  /* 0x0002130000047ab9 */ /* 0x000fe40000000800 */
[----:B------:R-:W-:-:S05]  /*8430*/  IADD3 R5, P0, R8, UR4, RZ ;  /* 0x0000000408057c10 */ /* 0x000fca000ff1e0ff */
[----:B------:R-:W-:-:S04]  /*8440*/  IMAD.X R13, RZ, RZ, R13, P0 ;  /* 0x000000ffff0d7224 */ /* 0x000fc800000e060d */
[----:B------:R-:W-:-:S04]  /*8450*/  IMAD.WIDE.U32 R6, R13, UR8, RZ ;  /* 0x000000080d067c25 */ /* 0x000fc8000f8e00ff */
[----:B------:R-:W-:-:S04]  /*8460*/  IMAD.WIDE.U32 R6, P0, R5, UR9, R6 ;  /* 0x0000000905067c25 */ /* 0x000fc8000f800006 */
[----:B------:R-:W-:-:S04]  /*8470*/  IMAD.WIDE.U32 R4, R5, UR8, RZ ;  /* 0x0000000805047c25 */ /* 0x000fc8000f8e00ff */
[----:B------:R-:W-:Y:S01]  /*8480*/  IMAD.MOV.U32 R4, RZ, RZ, R7 ;  /* 0x000000ffff047224 */ /* 0x000fe200078e0007 */
[----:B------:R-:W-:Y:S01]  /*8490*/  IADD3 RZ, P1, R5, R6, RZ ;  /* 0x0000000605ff7210 */ /* 0x000fe20007f3e0ff */
[----:B------:R-:W-:-:S04]  /*84a0*/  IMAD.X R5, RZ, RZ, RZ, P0 ;  /* 0x000000ffff057224 */ /* 0x000fc800000e06ff */
[----:B------:R-:W-:-:S08]  /*84b0*/  IMAD.WIDE.U32.X R4, R13, UR9, R4, P1 ;  /* 0x000000090d047c25 */ /* 0x000fd000088e0404 */
.L_x_148:
[----:B------:R-:W-:Y:S01]  /*84c0*/  ISETP.NE.AND P0, PT, R2, 0x1, PT ;  /* 0x000000010200780c */ /* 0x000fe20003f05270 */
[----:B------:R-:W-:Y:S01]  /*84d0*/  ULDC UR4, c[0x0][0x848] ;  /* 0x0002120000047ab9 */ /* 0x000fe20000000800 */
[----:B------:R-:W-:Y:S01]  /*84e0*/  LOP3.LUT R11, R11, UR42, RZ, 0xc0, !PT ;  /* 0x0000002a0b0b7c12 */ /* 0x000fe2000f8ec0ff */
[----:B------:R-:W-:Y:S01]  /*84f0*/  IMAD.MOV R12, RZ, RZ, -R12 ;  /* 0x000000ffff0c7224 */ /* 0x000fe200078e0a0c */
[----:B------:R-:W-:Y:S01]  /*8500*/  SHF.R.U64 R4, R4, UR4, R5 ;  /* 0x0000000404047c19 */ /* 0x000fe20008001205 */
[----:B------:R-:W-:Y:S01]  /*8510*/  ULDC UR4, c[0x0][0x838] ;  /* 0x00020e0000047ab9 */ /* 0x000fe20000000800 */
[----:B------:R-:W-:Y:S01]  /*8520*/  LOP3.LUT R27, R3, UR40, RZ, 0xc0, !PT ;  /* 0x00000028031b7c12 */ /* 0x000fe2000f8ec0ff */
[----:B------:R-:W-:Y:S02]  /*8530*/  ULDC UR5, c[0x0][0x810] ;  /* 0x0002040000057ab9 */ /* 0x000fe40000000800 */
[----:B------:R-:W-:Y:S02]  /*8540*/  IMAD.MOV R5, RZ, RZ, -R4 ;  /* 0x000000ffff057224 */ /* 0x000fe400078e0a04 */
[----:B------:R-:W-:-:S02]  /*8550*/  IMAD R11, R4, UR41, R11 ;  /* 0x00000029040b7c24 */ /* 0x000fc4000f8e020b */
[----:B------:R-:W-:Y:S02]  /*8560*/  @P0 IMAD R10, R9, R12, R0 ;  /* 0x0000000c090a0224 */ /* 0x000fe400078e0200 */
[----:B------:R-:W-:Y:S01]  /*8570*/  IMAD R8, R5, UR4, R8 ;  /* 0x0000000405087c24 */ /* 0x000fe2000f8e0208 */
[----:B------:R-:W-:Y:S01]  /*8580*/  ULDC UR4, c[0x0][0x800] ;  /* 0x0002000000047ab9 */ /* 0x000fe20000000800 */
[----:B------:R-:W-:Y:S02]  /*8590*/  IMAD R10, R11, UR5, R10 ;  /* 0x000000050b0a7c24 */ /* 0x000fe4000f8e020a */
[----:B------:R-:W-:Y:S02]  /*85a0*/  IMAD R27, R8, UR4, R27 ;  /* 0x00000004081b7c24 */ /* 0x000fe4000f8e021b */
[----:B------:R-:W-:-:S03]  /*85b0*/  IMAD.MOV.U32 R0, RZ, RZ, 0x1 ;  /* 0x00000001ff007424 */ /* 0x000fc600078e00ff */
[----:B------:R-:W-:Y:S02]  /*85c0*/  SEL R26, R27, R10, !P0 ;  /* 0x0000000a1b1a7207 */ /* 0x000fe40004000000 */
[----:B------:R-:W-:-:S07]  /*85d0*/  SEL R27, R10, R27, !P0 ;  /* 0x0000001b0a1b7207 */ /* 0x000fce0004000000 */
.L_x_146:
[----:B------:R-:W-:Y:S05]  /*85e0*/  BSYNC B0 ;  /* 0x0000000000007941 */ /* 0x000fea0003800000 */
.L_x_145:
[----:B------:R-:W-:-:S13]  /*85f0*/  LOP3.LUT P0, RZ, R0, 0xff, RZ, 0xc0, !PT ;  /* 0x000000ff00ff7812 */ /* 0x000fda000780c0ff */
[----:B------:R-:W-:Y:S05]  /*8600*/  @P0 BRA `(.L_x_149) ;  /* 0xfffffff000940947 */ /* 0x000fea000383ffff */
[----:B------:R-:W-:Y:S05]  /*8610*/  BSYNC B6 ;  /* 0x0000000000067941 */ /* 0x000fea0003800000 */
.L_x_132:
[----:B------:R-:W-:-:S03]  /*8620*/  UMOV UR4, 0xffffffff ;  /* 0xffffffff00047882 */ /* 0x000fc60000000000 */
[----:B------:R-:W-:Y:S05]  /*8630*/  BRA.DIV UR4, `(.L_x_150) ;  /* 0x0000000a04b07947 */ /* 0x000fea000b800000 */
[----:B------:R-:W-:-:S13]  /*8640*/  ELECT P6, URZ, PT ;  /* 0x00000000003f782f */ /* 0x000fda00038c0000 */
.L_x_176:
[----:B------:R-:W-:Y:S04]  /*8650*/  BSSY B0, `(.L_x_151) ;  /* 0x0000085000007945 */ /* 0x000fe80003800000 */
[----:B------:R-:W-:Y:S05]  /*8660*/  @!P6 BRA `(.L_x_152) ;  /* 0x00000008000ce947 */ /* 0x000fea0003800000 */
[----:B------:R-:W-:-:S04]  /*8670*/  LOP3.LUT R19, R19, 0x2, RZ, 0xfc, !PT ;  /* 0x0000000213137812 */ /* 0x000fc800078efcff */
[----:B------:R-:W-:-:S13]  /*8680*/  ISETP.NE.AND P0, PT, R19, 0x3, PT ;  /* 0x000000031300780c */ /* 0x000fda0003f05270 */
[----:B------:R-:W-:Y:S05]  /*8690*/  @!P0 BRA `(.L_x_153) ;  /* 0x0000000000048947 */ /* 0x000fea0003800000 */
[----:B------:R-:W-:Y:S01]  /*86a0*/  BPT.TRAP 0x1 ;  /* 0x000000040000795c */ /* 0x000fe20000300000 */
.L_x_153:
[----:B------:R-:W0:Y:S01]  /*86b0*/  S2R R3, SR_CgaCtaId ;  /* 0x0000000000037919 */ /* 0x000e220000008800 */
[----:B------:R-:W-:Y:S02]  /*86c0*/  MOV R0, 0x400 ;  /* 0x0000040000007802 */ /* 0x000fe40000000f00 */
[----:B------:R-:W-:Y:S02]  /*86d0*/  SHF.L.U32 R2, R24, 0x1f, RZ ;  /* 0x0000001f18027819 */ /* 0x000fe400000006ff */
[----:B0-----:R-:W-:-:S05]  /*86e0*/  LEA R0, R3, R0, 0x18 ;  /* 0x0000000003007211 */ /* 0x001fca00078ec0ff */
[----:B------:R-:W-:-:S04]  /*86f0*/  VIADD R0, R0, 0x70 ;  /* 0x0000007000007836 */ /* 0x000fc80000000000 */
[C---:B------:R-:W-:Y:S02]  /*8700*/  IMAD R5, R23.reuse, 0x8, R0 ;  /* 0x0000000817057824 */ /* 0x040fe400078e0200 */
[----:B------:R-:W-:Y:S02]  /*8710*/  VIADD R23, R23, 0x1 ;  /* 0x0000000117177836 */ /* 0x000fe40000000000 */
[----:B------:R-:W0:Y:S03]  /*8720*/  SYNCS.PHASECHK.TRANS64.TRYWAIT P0, [R5+URZ], R2 ;  /* 0x00000002050075a7 */ /* 0x000e26000800017f */
[----:B------:R-:W-:-:S04]  /*8730*/  ISETP.NE.AND P1, PT, R23, 0xe, PT ;  /* 0x0000000e1700780c */ /* 0x000fc80003f25270 */
[----:B------:R-:W-:Y:S02]  /*8740*/  SEL R3, RZ, 0x1, P1 ;  /* 0x00000001ff037807 */ /* 0x000fe40000800000 */
[----:B------:R-:W-:Y:S02]  /*8750*/  SEL R23, R23, RZ, P1 ;  /* 0x000000ff17177207 */ /* 0x000fe40000800000 */
[----:B------:R-:W-:-:S03]  /*8760*/  LOP3.LUT R24, R24, R3, RZ, 0x3c, !PT ;  /* 0x0000000318187212 */ /* 0x000fc600078e3cff */
[----:B------:R-:W-:Y:S01]  /*8770*/  IMAD R7, R23, 0x8, R0 ;  /* 0x0000000817077824 */ /* 0x000fe200078e0200 */
[----:B------:R-:W-:Y:S01]  /*8780*/  SHF.L.U32 R4, R24, 0x1f, RZ ;  /* 0x0000001f18047819 */ /* 0x000fe200000006ff */
[----:B0-----:R-:W-:Y:S06]  /*8790*/  @!P0 BRA `(.L_x_154) ;  /* 0x0000000800788947 */ /* 0x001fec0003800000 */
.L_x_177:
[----:B------:R-:W1:Y:S01]  /*87a0*/  SYNCS.PHASECHK.TRANS64.TRYWAIT P0, [R7+URZ], R4 ;  /* 0x00000004070075a7 */ /* 0x000e62000800017f */
[----:B0-----:R-:W-:-:S05]  /*87b0*/  VIADD R2, R23, 0x1 ;  /* 0x0000000117027836 */ /* 0x001fca0000000000 */
[----:B------:R-:W-:-:S04]  /*87c0*/  ISETP.NE.AND P1, PT, R2, 0xe, PT ;  /* 0x0000000e0200780c */ /* 0x000fc80003f25270 */
[----:B------:R-:W-:Y:S02]  /*87d0*/  SEL R3, RZ, 0x1, P1 ;  /* 0x00000001ff037807 */ /* 0x000fe40000800000 */
[----:B------:R-:W-:Y:S02]  /*87e0*/  SEL R9, R2, RZ, P1 ;  /* 0x000000ff02097207 */ /* 0x000fe40000800000 */
[----:B------:R-:W-:-:S03]  /*87f0*/  LOP3.LUT R24, R24, R3, RZ, 0x3c, !PT ;  /* 0x0000000318187212 */ /* 0x000fc600078e3cff */
[----:B------:R-:W-:Y:S01]  /*8800*/  IMAD R6, R9, 0x8, R0 ;  /* 0x0000000809067824 */ /* 0x000fe200078e0200 */
[----:B------:R-:W-:Y:S01]  /*8810*/  SHF.L.U32 R5, R24, 0x1f, RZ ;  /* 0x0000001f18057819 */ /* 0x000fe200000006ff */
[----:B-1----:R-:W-:Y:S06]  /*8820*/  @!P0 BRA `(.L_x_155) ;  /* 0x0000000800688947 */ /* 0x002fec0003800000 */
.L_x_178:
[----:B------:R-:W1:Y:S01]  /*8830*/  SYNCS.PHASECHK.TRANS64.TRYWAIT P0, [R6+URZ], R5 ;  /* 0x00000005060075a7 */ /* 0x000e62000800017f */
[----:B------:R-:W-:-:S05]  /*8840*/  VIADD R2, R9, 0x1 ;  /* 0x0000000109027836 */ /* 0x000fca0000000000 */
[----:B------:R-:W-:-:S04]  /*8850*/  ISETP.NE.AND P1, PT, R2, 0xe, PT ;  /* 0x0000000e0200780c */ /* 0x000fc80003f25270 */
[----:B------:R-:W-:Y:S02]  /*8860*/  SEL R3, RZ, 0x1, P1 ;  /* 0x00000001ff037807 */ /* 0x000fe40000800000 */
[----:B0-----:R-:W-:Y:S02]  /*8870*/  SEL R7, R2, RZ, P1 ;  /* 0x000000ff02077207 */ /* 0x001fe40000800000 */
[----:B------:R-:W-:-:S03]  /*8880*/  LOP3.LUT R24, R24, R3, RZ, 0x3c, !PT ;  /* 0x0000000318187212 */ /* 0x000fc600078e3cff */
[----:B------:R-:W-:Y:S01]  /*8890*/  IMAD R9, R7, 0x8, R0 ;  /* 0x0000000807097824 */ /* 0x000fe200078e0200 */
[----:B------:R-:W-:Y:S01]  /*88a0*/  SHF.L.U32 R4, R24, 0x1f, RZ ;  /* 0x0000001f18047819 */ /* 0x000fe200000006ff */
[----:B-1----:R-:W-:Y:S06]  /*88b0*/  @!P0 BRA `(.L_x_156) ;  /* 0x0000000800588947 */ /* 0x002fec0003800000 */
.L_x_179:
[----:B------:R-:W1:Y:S01]  /*88c0*/  SYNCS.PHASECHK.TRANS64.TRYWAIT P0, [R9+URZ], R4 ;  /* 0x00000004090075a7 */ /* 0x000e62000800017f */
[----:B------:R-:W-:-:S05]  /*88d0*/  VIADD R2, R7, 0x1 ;  /* 0x0000000107027836 */ /* 0x000fca0000000000 */
[----:B------:R-:W-:-:S04]  /*88e0*/  ISETP.NE.AND P1, PT, R2, 0xe, PT ;  /* 0x0000000e0200780c */ /* 0x000fc80003f25270 */
[----:B------:R-:W-:Y:S02]  /*88f0*/  SEL R3, RZ, 0x1, P1 ;  /* 0x00000001ff037807 */ /* 0x000fe40000800000 */
[----:B------:R-:W-:Y:S02]  /*8900*/  SEL R7, R2, RZ, P1 ;  /* 0x000000ff02077207 */ /* 0x000fe40000800000 */
[----:B------:R-:W-:-:S03]  /*8910*/  LOP3.LUT R24, R24, R3, RZ, 0x3c, !PT ;  /* 0x0000000318187212 */ /* 0x000fc600078e3cff */
[----:B0-----:R-:W-:Y:S01]  /*8920*/  IMAD R6, R7, 0x8, R0 ;  /* 0x0000000807067824 */ /* 0x001fe200078e0200 */
[----:B------:R-:W-:Y:S01]  /*8930*/  SHF.L.U32 R5, R24, 0x1f, RZ ;  /* 0x0000001f18057819 */ /* 0x000fe200000006ff */
[----:B-1----:R-:W-:Y:S06]  /*8940*/  @!P0 BRA `(.L_x_157) ;  /* 0x0000000800488947 */ /* 0x002fec0003800000 */
.L_x_180:
        /* <DEDUP_REMOVED lines=9> */
.L_x_181:
        /* <DEDUP_REMOVED lines=9> */
.L_x_182:
        /* <DEDUP_REMOVED lines=9> */
.L_x_183:
        /* <DEDUP_REMOVED lines=9> */
.L_x_184:
        /* <DEDUP_REMOVED lines=9> */
.L_x_185:
        /* <DEDUP_REMOVED lines=9> */
.L_x_186:
        /* <DEDUP_REMOVED lines=9> */
.L_x_187:
        /* <DEDUP_REMOVED lines=9> */
.L_x_188:
[----:B------:R-:W1:Y:S01]  /*8dd0*/  SYNCS.PHASECHK.TRANS64.TRYWAIT P0, [R6+URZ], R5 ;  /* 0x00000005060075a7 */ /* 0x000e62000800017f */
[----:B------:R-:W-:-:S05]  /*8de0*/  VIADD R2, R7, 0x1 ;  /* 0x0000000107027836 */ /* 0x000fca0000000000 */
[----:B------:R-:W-:-:S04]  /*8df0*/  ISETP.NE.AND P1, PT, R2, 0xe, PT ;  /* 0x0000000e0200780c */ /* 0x000fc80003f25270 */
[----:B0-----:R-:W-:Y:S02]  /*8e00*/  SEL R4, RZ, 0x1, P1 ;  /* 0x00000001ff047807 */ /* 0x001fe40000800000 */
[----:B------:R-:W-:Y:S02]  /*8e10*/  SEL R3, R2, RZ, P1 ;  /* 0x000000ff02037207 */ /* 0x000fe40000800000 */
[----:B------:R-:W-:Y:S01]  /*8e20*/  LOP3.LUT R4, R11, R4, RZ, 0x3c, !PT ;  /* 0x000000040b047212 */ /* 0x000fe200078e3cff */
[----:B-1----:R-:W-:Y:S06]  /*8e30*/  @!P0 BRA `(.L_x_166) ;  /* 0x0000000400c08947 */ /* 0x002fec0003800000 */
.L_x_189:
[----:B------:R-:W-:Y:S01]  /*8e40*/  IMAD R3, R3, 0x8, R0 ;  /* 0x0000000803037824 */ /* 0x000fe200078e0200 */
[----:B------:R-:W-:-:S07]  /*8e50*/  SHF.L.U32 R0, R4, 0x1f, RZ ;  /* 0x0000001f04007819 */ /* 0x000fce00000006ff */
.L_x_167:
[----:B-1----:R1:W2:Y:S02]  /*8e60*/  SYNCS.PHASECHK.TRANS64.TRYWAIT P0, [R3+URZ], R0 ;  /* 0x00000000030075a7 */ /* 0x0022a4000800017f */
[----:B--2---:R-:W-:Y:S05]  /*8e70*/  @!P0 NANOSLEEP.SYNCS 0x989680 ;  /* 0x009896800000895d */ /* 0x004fea0003900000 */
[----:B------:R-:W2:Y:S02]  /*8e80*/  @!P0 SYNCS.PHASECHK.TRANS64 P0, [R3+URZ], R0 ;  /* 0x00000000030085a7 */ /* 0x000ea4000800007f */
[----:B--2---:R-:W-:Y:S05]  /*8e90*/  @!P0 BRA `(.L_x_167) ;  /* 0xfffffffc00f08947 */ /* 0x004fea000383ffff */
.L_x_152:
[----:B------:R-:W-:Y:S05]  /*8ea0*/  BSYNC B0 ;  /* 0x0000000000007941 */ /* 0x000fea0003800000 */
.L_x_151:
[----:B------:R-:W-:Y:S05]  /*8eb0*/  EXIT ;  /* 0x000000000000794d */ /* 0x000fea0003800000 */
.L_x_15:
[----:B------:R-:W-:Y:S02]  /*8ec0*/  IMAD.MOV.U32 R12, RZ, RZ, RZ ;  /* 0x000000ffff0c7224 */ /* 0x000fe400078e00ff */
[----:B------:R-:W-:Y:S02]  /*8ed0*/  IMAD.MOV.U32 R11, RZ, RZ, 0x1f ;  /* 0x0000001fff0b7424 */ /* 0x000fe400078e00ff */
[----:B------:R-:W-:-:S07]  /*8ee0*/  IMAD.MOV.U32 R15, RZ, RZ, -0x1 ;  /* 0xffffffffff0f7424 */ /* 0x000fce00078e00ff */
[----:B-----5:R-:W-:Y:S05]  /*8ef0*/  WARPSYNC.COLLECTIVE R15, `(.L_x_168) ;  /* 0x000000000f087348 */ /* 0x020fea0003c00000 */
[----:B------:R0:W1:Y:S02]  /*8f00*/  SHFL.IDX P6, R14, R13, R12, R11 ;  /* 0x0000000c0d0e7389 */ /* 0x00006400000c000b */
[----:B01---5:R-:W-:Y:S01]  /*8f10*/  ENDCOLLECTIVE ;  /* 0x000000000000791b */ /* 0x023fe20003800000 */
.L_x_168:
[----:B------:R-:W-:Y:S05]  /*8f20*/  BRA `(.L_x_169) ;  /* 0xffffff8400147947 */ /* 0x000fea000383ffff */
.L_x_19:
[----:B-1----:R1:W2:Y:S02]  /*8f30*/  SYNCS.PHASECHK.TRANS64.TRYWAIT P0, [R3+URZ], R0 ;  /* 0x00000000030075a7 */ /* 0x0022a4000800017f */
[----:B--2---:R-:W-:Y:S05]  /*8f40*/  @!P0 NANOSLEEP.SYNCS 0x989680 ;  /* 0x009896800000895d */ /* 0x004fea0003900000 */
[----:B------:R-:W2:Y:S02]  /*8f50*/  @!P0 SYNCS.PHASECHK.TRANS64 P0, [R3+URZ], R0 ;  /* 0x00000000030085a7 */ /* 0x000ea4000800007f */
[----:B--2---:R-:W-:Y:S05]  /*8f60*/  @!P0 BRA `(.L_x_19) ;  /* 0xfffffffc00f08947 */ /* 0x004fea000383ffff */
[----:B------:R-:W-:Y:S05]  /*8f70*/  BRA `(.L_x_18) ;  /* 0xffffff8400307947 */ /* 0x000fea000383ffff */
.L_x_32:
[----:B0-----:R-:W-:-:S04]  /*8f80*/  IMAD.U32 R3, RZ, RZ, UR4 ;  /* 0x00000004ff037e24 */ /* 0x001fc8000f8e00ff */
[----:B------:R0:W1:Y:S03]  /*8f90*/  SYNCS.PHASECHK.TRANS64.TRYWAIT P0, [R3+URZ], R0 ;  /* 0x00000000030075a7 */ /* 0x000066000800017f */
[----:B-1----:R-:W-:Y:S05]  /*8fa0*/  @!P0 NANOSLEEP.SYNCS 0x989680 ;  /* 0x009896800000895d */ /* 0x002fea0003900000 */
[----:B------:R-:W1:Y:S02]  /*8fb0*/  @!P0 SYNCS.PHASECHK.TRANS64 P0, [R3+URZ], R0 ;  /* 0x00000000030085a7 */ /* 0x000e64000800007f */
[----:B-1----:R-:W-:Y:S05]  /*8fc0*/  @!P0 BRA `(.L_x_32) ;  /* 0xfffffffc00ec8947 */ /* 0x002fea000383ffff */
[----:B------:R-:W-:Y:S05]  /*8fd0*/  BRA `(.L_x_31) ;  /* 0xffffff9400847947 */ /* 0x000fea000383ffff */
.L_x_47:
[----:B0-----:R0:W1:Y:S02]  /*8fe0*/  SYNCS.PHASECHK.TRANS64.TRYWAIT P0, [R0+URZ], R3 ;  /* 0x00000003000075a7 */ /* 0x001064000800017f */
[----:B-1----:R-:W-:Y:S05]  /*8ff0*/  @!P0 NANOSLEEP.SYNCS 0x989680 ;  /* 0x009896800000895d */ /* 0x002fea0003900000 */
[----:B------:R-:W1:Y:S02]  /*9000*/  @!P0 SYNCS.PHASECHK.TRANS64 P0, [R0+URZ], R3 ;  /* 0x00000003000085a7 */ /* 0x000e64000800007f */
[----:B-1----:R-:W-:Y:S05]  /*9010*/  @!P0 BRA `(.L_x_47) ;  /* 0xfffffffc00f08947 */ /* 0x002fea000383ffff */
[----:B------:R-:W-:Y:S05]  /*9020*/  BRA `(.L_x_46) ;  /* 0xffffffa800547947 */ /* 0x000fea000383ffff */
.L_x_137:
[----:B0-----:R0:W2:Y:S02]  /*9030*/  SYNCS.PHASECHK.TRANS64.TRYWAIT P0, [R7+URZ+0x70], R4 ;  /* 0x00007004070075a7 */ /* 0x0010a4000800017f */
[----:B--2---:R-:W-:Y:S05]  /*9040*/  @!P0 NANOSLEEP.SYNCS 0x989680 ;  /* 0x009896800000895d */ /* 0x004fea0003900000 */
[----:B------:R-:W2:Y:S02]  /*9050*/  @!P0 SYNCS.PHASECHK.TRANS64 P0, [R7+URZ+0x70], R4 ;  /* 0x00007004070085a7 */ /* 0x000ea4000800007f */
[----:B--2---:R-:W-:Y:S05]  /*9060*/  @!P0 BRA `(.L_x_137) ;  /* 0xfffffffc00f08947 */ /* 0x004fea000383ffff */
[----:B------:R-:W-:Y:S05]  /*9070*/  BRA `(.L_x_170) ;  /* 0xffffffe800e07947 */ /* 0x000fea000383ffff */
.L_x_141:
[----:B------:R-:W-:Y:S01]  /*9080*/  BSSY B1, `(.L_x_171) ;  /* 0x0000006000017945 */ /* 0x000fe20003800000 */
[----:B------:R-:W-:-:S07]  /*9090*/  IMAD.MOV.U32 R15, RZ, RZ, -0x1 ;  /* 0xffffffffff0f7424 */ /* 0x000fce00078e00ff */
[----:B------:R-:W-:Y:S05]  /*90a0*/  WARPSYNC.COLLECTIVE R15, `(.L_x_172) ;  /* 0x000000000f0c7348 */ /* 0x000fea0003c00000 */
[----:B------:R-:W-:Y:S02]  /*90b0*/  ELECT P6, UR62, PT ;  /* 0x00000000003e782f */ /* 0x000fe400038c0000 */
[----:B------:R-:W-:Y:S01]  /*90c0*/  MOV R14, UR62 ;  /* 0x0000003e000e7c02 */ /* 0x000fe20008000f00 */
[----:B------:R-:W-:Y:S10]  /*90d0*/  ENDCOLLECTIVE ;  /* 0x000000000000791b */ /* 0x000ff40003800000 */
.L_x_172:
[----:B------:R-:W-:Y:S05]  /*90e0*/  BSYNC B1 ;  /* 0x0000000000017941 */ /* 0x000fea0003800000 */
.L_x_171:
[----:B------:R-:W-:Y:S05]  /*90f0*/  BRA `(.L_x_173) ;  /* 0xffffffe800fc7947 */ /* 0x000fea000383ffff */
.L_x_150:
[----:B------:R-:W-:Y:S01]  /*9100*/  BSSY B0, `(.L_x_174) ;  /* 0x0000006000007945 */ /* 0x000fe20003800000 */
[----:B------:R-:W-:-:S07]  /*9110*/  IMAD.MOV.U32 R15, RZ, RZ, -0x1 ;  /* 0xffffffffff0f7424 */ /* 0x000fce00078e00ff */
[----:B------:R-:W-:Y:S05]  /*9120*/  WARPSYNC.COLLECTIVE R15, `(.L_x_175) ;  /* 0x000000000f0c7348 */ /* 0x000fea0003c00000 */
[----:B------:R-:W-:Y:S02]  /*9130*/  ELECT P6, UR62, PT ;  /* 0x00000000003e782f */ /* 0x000fe400038c0000 */
[----:B------:R-:W-:Y:S01]  /*9140*/  MOV R14, UR62 ;  /* 0x0000003e000e7c02 */ /* 0x000fe20008000f00 */
[----:B------:R-:W-:Y:S10]  /*9150*/  ENDCOLLECTIVE ;  /* 0x000000000000791b */ /* 0x000ff40003800000 */
.L_x_175:
[----:B------:R-:W-:Y:S05]  /*9160*/  BSYNC B0 ;  /* 0x0000000000007941 */ /* 0x000fea0003800000 */
.L_x_174:
[----:B------:R-:W-:Y:S05]  /*9170*/  BRA `(.L_x_176) ;  /* 0xfffffff400347947 */ /* 0x000fea000383ffff */
.L_x_154:
[----:B0-----:R0:W1:Y:S02]  /*9180*/  SYNCS.PHASECHK.TRANS64.TRYWAIT P0, [R5+URZ], R2 ;  /* 0x00000002050075a7 */ /* 0x001064000800017f */
[----:B-1----:R-:W-:Y:S05]  /*9190*/  @!P0 NANOSLEEP.SYNCS 0x989680 ;  /* 0x009896800000895d */ /* 0x002fea0003900000 */
[----:B------:R-:W1:Y:S02]  /*91a0*/  @!P0 SYNCS.PHASECHK.TRANS64 P0, [R5+URZ], R2 ;  /* 0x00000002050085a7 */ /* 0x000e64000800007f */
[----:B-1----:R-:W-:Y:S05]  /*91b0*/  @!P0 BRA `(.L_x_154) ;  /* 0xfffffffc00f08947 */ /* 0x002fea000383ffff */
[----:B------:R-:W-:Y:S05]  /*91c0*/  BRA `(.L_x_177) ;  /* 0xfffffff400747947 */ /* 0x000fea000383ffff */
.L_x_155:
[----:B0-----:R0:W1:Y:S02]  /*91d0*/  SYNCS.PHASECHK.TRANS64.TRYWAIT P0, [R7+URZ], R4 ;  /* 0x00000004070075a7 */ /* 0x001064000800017f */
[----:B-1----:R-:W-:Y:S05]  /*91e0*/  @!P0 NANOSLEEP.SYNCS 0x989680 ;  /* 0x009896800000895d */ /* 0x002fea0003900000 */
[----:B------:R-:W1:Y:S02]  /*91f0*/  @!P0 SYNCS.PHASECHK.TRANS64 P0, [R7+URZ], R4 ;  /* 0x00000004070085a7 */ /* 0x000e64000800007f */
[----:B-1----:R-:W-:Y:S05]  /*9200*/  @!P0 BRA `(.L_x_155) ;  /* 0xfffffffc00f08947 */ /* 0x002fea000383ffff */
[----:B------:R-:W-:Y:S05]  /*9210*/  BRA `(.L_x_178) ;  /* 0xfffffff400847947 */ /* 0x000fea000383ffff */
.L_x_156:
[----:B0-----:R0:W1:Y:S02]  /*9220*/  SYNCS.PHASECHK.TRANS64.TRYWAIT P0, [R6+URZ], R5 ;  /* 0x00000005060075a7 */ /* 0x001064000800017f */
[----:B-1----:R-:W-:Y:S05]  /*9230*/  @!P0 NANOSLEEP.SYNCS 0x989680 ;  /* 0x009896800000895d */ /* 0x002fea0003900000 */
[----:B------:R-:W1:Y:S02]  /*9240*/  @!P0 SYNCS.PHASECHK.TRANS64 P0, [R6+URZ], R5 ;  /* 0x00000005060085a7 */ /* 0x000e64000800007f */
[----:B-1----:R-:W-:Y:S05]  /*9250*/  @!P0 BRA `(.L_x_156) ;  /* 0xfffffffc00f08947 */ /* 0x002fea000383ffff */
[----:B------:R-:W-:Y:S05]  /*9260*/  BRA `(.L_x_179) ;  /* 0xfffffff400947947 */ /* 0x000fea000383ffff */
.L_x_157:
[----:B0-----:R0:W1:Y:S02]  /*9270*/  SYNCS.PHASECHK.TRANS64.TRYWAIT P0, [R9+URZ], R4 ;  /* 0x00000004090075a7 */ /* 0x001064000800017f */
[----:B-1----:R-:W-:Y:S05]  /*9280*/  @!P0 NANOSLEEP.SYNCS 0x989680 ;  /* 0x009896800000895d */ /* 0x002fea0003900000 */
[----:B------:R-:W1:Y:S02]  /*9290*/  @!P0 SYNCS.PHASECHK.TRANS64 P0, [R9+URZ], R4 ;  /* 0x00000004090085a7 */ /* 0x000e64000800007f */
[----:B-1----:R-:W-:Y:S05]  /*92a0*/  @!P0 BRA `(.L_x_157) ;  /* 0xfffffffc00f08947 */ /* 0x002fea000383ffff */
[----:B------:R-:W-:Y:S05]  /*92b0*/  BRA `(.L_x_180) ;  /* 0xfffffff400a47947 */ /* 0x000fea000383ffff */
.L_x_158:
[----:B0-----:R0:W1:Y:S02]  /*92c0*/  SYNCS.PHASECHK.TRANS64.TRYWAIT P0, [R6+URZ], R5 ;  /* 0x00000005060075a7 */ /* 0x001064000800017f */
[----:B-1----:R-:W-:Y:S05]  /*92d0*/  @!P0 NANOSLEEP.SYNCS 0x989680 ;  /* 0x009896800000895d */ /* 0x002fea0003900000 */
[----:B------:R-:W1:Y:S02]  /*92e0*/  @!P0 SYNCS.PHASECHK.TRANS64 P0, [R6+URZ], R5 ;  /* 0x00000005060085a7 */ /* 0x000e64000800007f */
[----:B-1----:R-:W-:Y:S05]  /*92f0*/  @!P0 BRA `(.L_x_158) ;  /* 0xfffffffc00f08947 */ /* 0x002fea000383ffff */
[----:B------:R-:W-:Y:S05]  /*9300*/  BRA `(.L_x_181) ;  /* 0xfffffff400b47947 */ /* 0x000fea000383ffff */
.L_x_159:
[----:B0-----:R0:W1:Y:S02]  /*9310*/  SYNCS.PHASECHK.TRANS64.TRYWAIT P0, [R9+URZ], R4 ;  /* 0x00000004090075a7 */ /* 0x001064000800017f */
[----:B-1----:R-:W-:Y:S05]  /*9320*/  @!P0 NANOSLEEP.SYNCS 0x989680 ;  /* 0x009896800000895d */ /* 0x002fea0003900000 */
[----:B------:R-:W1:Y:S02]  /*9330*/  @!P0 SYNCS.PHASECHK.TRANS64 P0, [R9+URZ], R4 ;  /* 0x00000004090085a7 */ /* 0x000e64000800007f */
[----:B-1----:R-:W-:Y:S05]  /*9340*/  @!P0 BRA `(.L_x_159) ;  /* 0xfffffffc00f08947 */ /* 0x002fea000383ffff */
[----:B------:R-:W-:Y:S05]  /*9350*/  BRA `(.L_x_182) ;  /* 0xfffffff400c47947 */ /* 0x000fea000383ffff */
.L_x_160:
[----:B0-----:R0:W1:Y:S02]  /*9360*/  SYNCS.PHASECHK.TRANS64.TRYWAIT P0, [R6+URZ], R5 ;  /* 0x00000005060075a7 */ /* 0x001064000800017f */
[----:B-1----:R-:W-:Y:S05]  /*9370*/  @!P0 NANOSLEEP.SYNCS 0x989680 ;  /* 0x009896800000895d */ /* 0x002fea0003900000 */
[----:B------:R-:W1:Y:S02]  /*9380*/  @!P0 SYNCS.PHASECHK.TRANS64 P0, [R6+URZ], R5 ;  /* 0x00000005060085a7 */ /* 0x000e64000800007f */
[----:B-1----:R-:W-:Y:S05]  /*9390*/  @!P0 BRA `(.L_x_160) ;  /* 0xfffffffc00f08947 */ /* 0x002fea000383ffff */
[----:B------:R-:W-:Y:S05]  /*93a0*/  BRA `(.L_x_183) ;  /* 0xfffffff400d47947 */ /* 0x000fea000383ffff */
.L_x_161:
[----:B0-----:R0:W1:Y:S02]  /*93b0*/  SYNCS.PHASECHK.TRANS64.TRYWAIT P0, [R9+URZ], R4 ;  /* 0x00000004090075a7 */ /* 0x001064000800017f */
[----:B-1----:R-:W-:Y:S05]  /*93c0*/  @!P0 NANOSLEEP.SYNCS 0x989680 ;  /* 0x009896800000895d */ /* 0x002fea0003900000 */
[----:B------:R-:W1:Y:S02]  /*93d0*/  @!P0 SYNCS.PHASECHK.TRANS64 P0, [R9+URZ], R4 ;  /* 0x00000004090085a7 */ /* 0x000e64000800007f */
[----:B-1----:R-:W-:Y:S05]  /*93e0*/  @!P0 BRA `(.L_x_161) ;  /* 0xfffffffc00f08947 */ /* 0x002fea000383ffff */
[----:B------:R-:W-:Y:S05]  /*93f0*/  BRA `(.L_x_184) ;  /* 0xfffffff400e47947 */ /* 0x000fea000383ffff */
.L_x_162:
[----:B0-----:R0:W1:Y:S02]  /*9400*/  SYNCS.PHASECHK.TRANS64.TRYWAIT P0, [R6+URZ], R5 ;  /* 0x00000005060075a7 */ /* 0x001064000800017f */
[----:B-1----:R-:W-:Y:S05]  /*9410*/  @!P0 NANOSLEEP.SYNCS 0x989680 ;  /* 0x009896800000895d */ /* 0x002fea0003900000 */
[----:B------:R-:W1:Y:S02]  /*9420*/  @!P0 SYNCS.PHASECHK.TRANS64 P0, [R6+URZ], R5 ;  /* 0x00000005060085a7 */ /* 0x000e64000800007f */
[----:B-1----:R-:W-:Y:S05]  /*9430*/  @!P0 BRA `(.L_x_162) ;  /* 0xfffffffc00f08947 */ /* 0x002fea000383ffff */
[----:B------:R-:W-:Y:S05]  /*9440*/  BRA `(.L_x_185) ;  /* 0xfffffff400f47947 */ /* 0x000fea000383ffff */
.L_x_163:
[----:B0-----:R0:W1:Y:S02]  /*9450*/  SYNCS.PHASECHK.TRANS64.TRYWAIT P0, [R9+URZ], R4 ;  /* 0x00000004090075a7 */ /* 0x001064000800017f */
[----:B-1----:R-:W-:Y:S05]  /*9460*/  @!P0 NANOSLEEP.SYNCS 0x989680 ;  /* 0x009896800000895d */ /* 0x002fea0003900000 */
[----:B------:R-:W1:Y:S02]  /*9470*/  @!P0 SYNCS.PHASECHK.TRANS64 P0, [R9+URZ], R4 ;  /* 0x00000004090085a7 */ /* 0x000e64000800007f */
[----:B-1----:R-:W-:Y:S05]  /*9480*/  @!P0 BRA `(.L_x_163) ;  /* 0xfffffffc00f08947 */ /* 0x002fea000383ffff */
[----:B------:R-:W-:Y:S05]  /*9490*/  BRA `(.L_x_186) ;  /* 0xfffffff800047947 */ /* 0x000fea000383ffff */
.L_x_164:
[----:B0-----:R0:W1:Y:S02]  /*94a0*/  SYNCS.PHASECHK.TRANS64.TRYWAIT P0, [R6+URZ], R5 ;  /* 0x00000005060075a7 */ /* 0x001064000800017f */
[----:B-1----:R-:W-:Y:S05]  /*94b0*/  @!P0 NANOSLEEP.SYNCS 0x989680 ;  /* 0x009896800000895d */ /* 0x002fea0003900000 */
[----:B------:R-:W1:Y:S02]  /*94c0*/  @!P0 SYNCS.PHASECHK.TRANS64 P0, [R6+URZ], R5 ;  /* 0x00000005060085a7 */ /* 0x000e64000800007f */
[----:B-1----:R-:W-:Y:S05]  /*94d0*/  @!P0 BRA `(.L_x_164) ;  /* 0xfffffffc00f08947 */ /* 0x002fea000383ffff */
[----:B------:R-:W-:Y:S05]  /*94e0*/  BRA `(.L_x_187) ;  /* 0xfffffff800147947 */ /* 0x000fea000383ffff */
.L_x_165:
[----:B0-----:R0:W1:Y:S02]  /*94f0*/  SYNCS.PHASECHK.TRANS64.TRYWAIT P0, [R9+URZ], R4 ;  /* 0x00000004090075a7 */ /* 0x001064000800017f */
[----:B-1----:R-:W-:Y:S05]  /*9500*/  @!P0 NANOSLEEP.SYNCS 0x989680 ;  /* 0x009896800000895d */ /* 0x002fea0003900000 */
[----:B------:R-:W1:Y:S02]  /*9510*/  @!P0 SYNCS.PHASECHK.TRANS64 P0, [R9+URZ], R4 ;  /* 0x00000004090085a7 */ /* 0x000e64000800007f */
[----:B-1----:R-:W-:Y:S05]  /*9520*/  @!P0 BRA `(.L_x_165) ;  /* 0xfffffffc00f08947 */ /* 0x002fea000383ffff */
[----:B------:R-:W-:Y:S05]  /*9530*/  BRA `(.L_x_188) ;  /* 0xfffffff800247947 */ /* 0x000fea000383ffff */
.L_x_166:
[----:B0-----:R0:W1:Y:S02]  /*9540*/  SYNCS.PHASECHK.TRANS64.TRYWAIT P0, [R6+URZ], R5 ;  /* 0x00000005060075a7 */ /* 0x001064000800017f */
[----:B-1----:R-:W-:Y:S05]  /*9550*/  @!P0 NANOSLEEP.SYNCS 0x989680 ;  /* 0x009896800000895d */ /* 0x002fea0003900000 */
[----:B------:R-:W1:Y:S02]  /*9560*/  @!P0 SYNCS.PHASECHK.TRANS64 P0, [R6+URZ], R5 ;  /* 0x00000005060085a7 */ /* 0x000e64000800007f */
[----:B-1----:R-:W-:Y:S05]  /*9570*/  @!P0 BRA `(.L_x_166) ;  /* 0xfffffffc00f08947 */ /* 0x002fea000383ffff */
[----:B------:R-:W-:Y:S05]  /*9580*/  BRA `(.L_x_189) ;  /* 0xfffffff8002c7947 */ /* 0x000fea000383ffff */
.L_x_190:
[----:B------:R-:W-:-:S00]  /*9590*/  BRA `(.L_x_190) ;  /* 0xfffffffc00fc7947 */ /* 0x000fc0000383ffff */
[----:B------:R-:W-:-:S00]  /*95a0*/  NOP ;  /* 0x0000000000007918 */ /* 0x000fc00000000000 */
        /* <DEDUP_REMOVED lines=13> */
.L_x_191:


//--------------------- .nv.global.init           --------------------------
	.section	.nv.global.init,"aw",@progbits
.nv.global.init:
	.type		$str$24,@object
	.size		$str$24,($str$26 - $str$24)
$str$24:
        /*0000*/ 	.byte	0x78, 0x2e, 0x69, 0x64, 0x78, 0x5f, 0x20, 0x3d, 0x3d, 0x20, 0x30, 0x00
	.type		$str$26,@object
	.size		$str$26,($str$27 - $str$26)
$str$26:
        /*000c*/ 	.byte	0x28, 0x61, 0x64, 0x64, 0x72, 0x65, 0x73, 0x73, 0x20, 0x26, 0x20, 0x6d, 0x61, 0x73, 0x6b, 0x29
        /*001c*/ 	.byte	0x20, 0x3d, 0x3d, 0x20, 0x30, 0x00
	.type		$str$27,@object
	.size		$str$27,($str$25 - $str$27)
$str$27:
        /*0022*/ 	.byte	0x2f, 0x74, 0x6d, 0x70, 0x2f, 0x63, 0x75, 0x74, 0x6c, 0x61, 0x73, 0x73, 0x5f, 0x73, 0x77, 0x65
        /*0032*/ 	.byte	0x65, 0x70, 0x5f, 0x73, 0x72, 0x63, 0x2f, 0x69, 0x6e, 0x63, 0x6c, 0x75, 0x64, 0x65, 0x2f, 0x63
        /*0042*/ 	.byte	0x75, 0x74, 0x65, 0x2f, 0x70, 0x6f, 0x69, 0x6e, 0x74, 0x65, 0x72, 0x5f, 0x66, 0x6c, 0x61, 0x67
        /*0052*/ 	.byte	0x67, 0x65, 0x64, 0x2e, 0x68, 0x70, 0x70, 0x00
	.type		$str$25,@object
	.size		$str$25,(__unnamed_2 - $str$25)
$str$25:
        /*005a*/ 	.byte	0x2f, 0x74, 0x6d, 0x70, 0x2f, 0x63, 0x75, 0x74, 0x6c, 0x61, 0x73, 0x73, 0x5f, 0x73, 0x77, 0x65
        /*006a*/ 	.byte	0x65, 0x70, 0x5f, 0x73, 0x72, 0x63, 0x2f, 0x69, 0x6e, 0x63, 0x6c, 0x75, 0x64, 0x65, 0x2f, 0x63
        /*007a*/ 	.byte	0x75, 0x74, 0x65, 0x2f, 0x63, 0x6f, 0x6e, 0x74, 0x61, 0x69, 0x6e, 0x65, 0x72, 0x2f, 0x61, 0x72
        /*008a*/ 	.byte	0x72, 0x61, 0x79, 0x5f, 0x73, 0x75, 0x62, 0x62, 0x79, 0x74, 0x65, 0x2e, 0x68, 0x70, 0x70, 0x00
	.type		__unnamed_2,@object
	.size		__unnamed_2,(__unnamed_3 - __unnamed_2)
__unnamed_2:
        /*009a*/ 	.byte	0x63, 0x6f, 0x6e, 0x73, 0x74, 0x65, 0x78, 0x70, 0x72, 0x20, 0x54, 0x20, 0x2a, 0x63, 0x75, 0x74
        /*00aa*/ 	.byte	0x65, 0x3a, 0x3a, 0x72, 0x61, 0x77, 0x5f, 0x70, 0x6f, 0x69, 0x6e, 0x74, 0x65, 0x72, 0x5f, 0x63
        /*00ba*/ 	.byte	0x61, 0x73, 0x74, 0x28, 0x63, 0x6f, 0x6e, 0x73, 0x74, 0x20, 0x63, 0x75, 0x74, 0x65, 0x3a, 0x3a
        /*00ca*/ 	.byte	0x73, 0x75, 0x62, 0x62, 0x79, 0x74, 0x65, 0x5f, 0x69, 0x74, 0x65, 0x72, 0x61, 0x74, 0x6f, 0x72
        /*00da*/ 	.byte	0x3c, 0x54, 0x3e, 0x20, 0x26, 0x29, 0x20, 0x5b, 0x77, 0x69, 0x74, 0x68, 0x20, 0x54, 0x20, 0x3d
        /*00ea*/ 	.byte	0x20, 0x63, 0x75, 0x74, 0x6c, 0x61, 0x73, 0x73, 0x3a, 0x3a, 0x69, 0x6e, 0x74, 0x65, 0x67, 0x65
        /*00fa*/ 	.byte	0x72, 0x5f, 0x73, 0x75, 0x62, 0x62, 0x79, 0x74, 0x65, 0x3c, 0x34, 0x2c, 0x20, 0x74, 0x72, 0x75
        /*010a*/ 	.byte	0x65, 0x3e, 0x5d, 0x00
	.type		__unnamed_3,@object
	.size		__unnamed_3,(__unnamed_1 - __unnamed_3)
__unnamed_3:
        /*010e*/ 	.byte	0x61, 0x75, 0x74, 0x6f, 0x20, 0x63, 0x75, 0x74, 0x65, 0x3a, 0x3a, 0x61, 0x73, 0x5f, 0x70, 0x6f
        /* <DEDUP_REMOVED lines=27> */
        /*02ce*/ 	.byte	0x3e, 0x3e, 0x3e, 0x3e, 0x3e, 0x20, 0x26, 0x5d, 0x00
	.type		__unnamed_1,@object
	.size		__unnamed_1,(.L_0 - __unnamed_1)
__unnamed_1:
        /* <DEDUP_REMOVED lines=31> */
        /*04c7*/ 	.byte	0x3e, 0x3e, 0x3e, 0x20, 0x26, 0x5d, 0x00
.L_0:


//--------------------- .nv.shared._ZN7cutlass13device_kernelINS_4gemm6kernel13GemmUniversalIN4cute5tupleIJiiiiEEENS1_10collective13CollectiveMmaINS1_49MainloopSm90TmaGmmaRmemAWarpSpecializedMixedInputILi14ENS5_IJNS4_1CILi1EEESB_SB_EEENS1_35KernelTmaWarpSpecializedCooperativeEEENS5_IJNSA_ILi128EEENSA_ILi64EEESF_EEEaNS5_IJlSB_lEEENS5_IJNS_15integer_subbyteILi4ELb1EEEEEESI_NS4_8TiledMMAINS4_8MMA_AtomIJNS4_4SM904GMMA26MMA_64x64x32_S32S8S8_RS_TNEEEENS4_6LayoutINS5_IJNSA_ILi2EEESB_SB_EEENS5_IJSB_NSA_ILi0EEESV_EEEEENS5_IJNS4_10UnderscoreESY_SY_EEEEENS4_13SM90_TMA_LOADENS4_14ComposedLayoutINS4_7SwizzleILi3ELi4ELi3EEENS4_18smem_ptr_flag_bitsILi8EEENSS_INS5_IJNSA_ILi8EEESF_EEENS5_IJSF_SB_EEEEEEEvNS4_8identityES11_NS12_INS13_ILi2ELi4ELi3EEENS15_ILi4EEES1A_EENS4_9Copy_AtomIJNS4_39AutoVectorizingCopyWithAssumedAlignmentILi128EEESK_EEES1C_EENS_8epilogue10collective6detail29Sm90TmaWarpSpecializedAdapterINS1M_15DefaultEpilogueIaSI_SI_NS1L_6thread17LinearCombinationIaLi1EiiLNS1Q_9ScaleType4KindE0ELNS_15FloatRoundStyleE2EaEENS1_15EpilogueDefaultEEEEEvvEEEEvNT_6ParamsE --------------------------
	.section	.nv.shared._ZN7cutlass13device_kernelINS_4gemm6kernel13GemmUniversalIN4cute5tupleIJiiiiEEENS1_10collective13CollectiveMmaINS1_49MainloopSm90TmaGmmaRmemAWarpSpecializedMixedInputILi14ENS5_IJNS4_1CILi1EEESB_SB_EEENS1_35KernelTmaWarpSpecializedCooperativeEEENS5_IJNSA_ILi128EEENSA_ILi64EEESF_EEEaNS5_IJlSB_lEEENS5_IJNS_15integer_subbyteILi4ELb1EEEEEESI_NS4_8TiledMMAINS4_8MMA_AtomIJNS4_4SM904GMMA26MMA_64x64x32_S32S8S8_RS_TNEEEENS4_6LayoutINS5_IJNSA_ILi2EEESB_SB_EEENS5_IJSB_NSA_ILi0EEESV_EEEEENS5_IJNS4_10UnderscoreESY_SY_EEEEENS4_13SM90_TMA_LOADENS4_14ComposedLayoutINS4_7SwizzleILi3ELi4ELi3EEENS4_18smem_ptr_flag_bitsILi8EEENSS_INS5_IJNSA_ILi8EEESF_EEENS5_IJSF_SB_EEEEEEEvNS4_8identityES11_NS12_INS13_ILi2ELi4ELi3EEENS15_ILi4EEES1A_EENS4_9Copy_AtomIJNS4_39AutoVectorizingCopyWithAssumedAlignmentILi128EEESK_EEES1C_EENS_8epilogue10collective6detail29Sm90TmaWarpSpecializedAdapterINS1M_15DefaultEpilogueIaSI_SI_NS1L_6thread17LinearCombinationIaLi1EiiLNS1Q_9ScaleType4KindE0ELNS_15FloatRoundStyleE2EaEENS1_15EpilogueDefaultEEEEEvvEEEEvNT_6ParamsE,"aw",@nobits
	.sectionflags	@""
	.align	16
	.zero		1024


//--------------------- .nv.shared.reserved.0     --------------------------
	.section	.nv.shared.reserved.0,"aw",@nobits
	.weak		__nv_reservedSMEM_offset_0_alias
	.size		__nv_reservedSMEM_offset_0_alias, 0, 0
	.other		__nv_reservedSMEM_offset_0_alias,@"STO_CUDA_RESERVED_SHARED STV_DEFAULT"
__nv_reservedSMEM_offset_0_alias:
	.zero		0


//--------------------- .nv.global                --------------------------
	.section	.nv.global,"aw",@nobits
.nv.global:
	.type		_ZN40_INTERNAL_f83e76be_4_k_cu_745aeaf2_213974cute1_E,@object
	.size		_ZN40_INTERNAL_f83e76be_4_k_cu_745aeaf2_213974cute1_E,(_ZN40_INTERNAL_f83e76be_4_k_cu_745aeaf2_213974cuda3std3__45__cpo6cbeginE - _ZN40_INTERNAL_f83e76be_4_k_cu_745aeaf2_213974cute1_E)
_ZN40_INTERNAL_f83e76be_4_k_cu_745aeaf2_213974cute1_E:
	.zero		1
	.type		_ZN40_INTERNAL_f83e76be_4_k_cu_745aeaf2_213974cuda3std3__45__cpo6cbeginE,@object
	.size		_ZN40_INTERNAL_f83e76be_4_k_cu_745aeaf2_213974cuda3std3__45__cpo6cbeginE,(_ZN40_INTERNAL_f83e76be_4_k_cu_745aeaf2_213974cuda3std3__48in_placeE - _ZN40_INTERNAL_f83e76be_4_k_cu_745aeaf2_213974cuda3std3__45__cpo6cbeginE)
_ZN40_INTERNAL_f83e76be_4_k_cu_745aeaf2_213974cuda3std3__45__cpo6cbeginE:
	.zero		1
	.type		_ZN40_INTERNAL_f83e76be_4_k_cu_745aeaf2_213974cuda3std3__48in_placeE,@object
	.size		_ZN40_INTERNAL_f83e76be_4_k_cu_745aeaf2_213974cuda3std3__48in_placeE,(_ZN40_INTERNAL_f83e76be_4_k_cu_745aeaf2_213974cuda3std6ranges3__45__cpo9iter_moveE - _ZN40_INTERNAL_f83e76be_4_k_cu_745aeaf2_213974cuda3std3__48in_placeE)
_ZN40_INTERNAL_f83e76be_4_k_cu_745aeaf2_213974cuda3std3__48in_placeE:
	.zero		1
	.type		_ZN40_INTERNAL_f83e76be_4_k_cu_745aeaf2_213974cuda3std6ranges3__45__cpo9iter_moveE,@object
	.size		_ZN40_INTERNAL_f83e76be_4_k_cu_745aeaf2_213974cuda3std6ranges3__45__cpo9iter_moveE,(_ZN40_INTERNAL_f83e76be_4_k_cu_745aeaf2_213974cuda3std3__45__cpo5beginE - _ZN40_INTERNAL_f83e76be_4_k_cu_745aeaf2_213974cuda3std6ranges3__45__cpo9iter_moveE)
_ZN40_INTERNAL_f83e76be_4_k_cu_745aeaf2_213974cuda3std6ranges3__45__cpo9iter_moveE:
	.zero		1
	.type		_ZN40_INTERNAL_f83e76be_4_k_cu_745aeaf2_213974cuda3std3__45__cpo5beginE,@object
	.size		_ZN40_INTERNAL_f83e76be_4_k_cu_745aeaf2_213974cuda3std3__45__cpo5beginE,(_ZN40_INTERNAL_f83e76be_4_k_cu_745aeaf2_213974cuda3std3__442_GLOBAL__N__f83e76be_4_k_cu_745aeaf2_213976ignoreE - _ZN40_INTERNAL_f83e76be_4_k_cu_745aeaf2_213974cuda3std3__45__cpo5beginE)
_ZN40_INTERNAL_f83e76be_4_k_cu_745aeaf2_213974cuda3std3__45__cpo5beginE:
	.zero		1
	.type		_ZN40_INTERNAL_f83e76be_4_k_cu_745aeaf2_213974cuda3std3__442_GLOBAL__N__f83e76be_4_k_cu_745aeaf2_213976ignoreE,@object
	.size		_ZN40_INTERNAL_f83e76be_4_k_cu_745aeaf2_213974cuda3std3__442_GLOBAL__N__f83e76be_4_k_cu_745aeaf2_213976ignoreE,(_ZN40_INTERNAL_f83e76be_4_k_cu_745aeaf2_213974cute7productE - _ZN40_INTERNAL_f83e76be_4_k_cu_745aeaf2_213974cuda3std3__442_GLOBAL__N__f83e76be_4_k_cu_745aeaf2_213976ignoreE)
_ZN40_INTERNAL_f83e76be_4_k_cu_745aeaf2_213974cuda3std3__442_GLOBAL__N__f83e76be_4_k_cu_745aeaf2_213976ignoreE:
	.zero		1
	.type		_ZN40_INTERNAL_f83e76be_4_k_cu_745aeaf2_213974cute7productE,@object
	.size		_ZN40_INTERNAL_f83e76be_4_k_cu_745aeaf2_213974cute7productE,(_ZN40_INTERNAL_f83e76be_4_k_cu_745aeaf2_213974cuda3std3__45__cpo3endE - _ZN40_INTERNAL_f83e76be_4_k_cu_745aeaf2_213974cute7productE)
_ZN40_INTERNAL_f83e76be_4_k_cu_745aeaf2_213974cute7productE:
	.zero		1
	.type		_ZN40_INTERNAL_f83e76be_4_k_cu_745aeaf2_213974cuda3std3__45__cpo3endE,@object
	.size		_ZN40_INTERNAL_f83e76be_4_k_cu_745aeaf2_213974cuda3std3__45__cpo3endE,(_ZN40_INTERNAL_f83e76be_4_k_cu_745aeaf2_213974cuda3std3__419piecewise_constructE - _ZN40_INTERNAL_f83e76be_4_k_cu_745aeaf2_213974cuda3std3__45__cpo3endE)
_ZN40_INTERNAL_f83e76be_4_k_cu_745aeaf2_213974cuda3std3__45__cpo3endE:
	.zero		1
	.type		_ZN40_INTERNAL_f83e76be_4_k_cu_745aeaf2_213974cuda3std3__419piecewise_constructE,@object
	.size		_ZN40_INTERNAL_f83e76be_4_k_cu_745aeaf2_213974cuda3std3__419piecewise_constructE,(_ZN40_INTERNAL_f83e76be_4_k_cu_745aeaf2_213974cuda3std3__45__cpo4cendE - _ZN40_INTERNAL_f83e76be_4_k_cu_745aeaf2_213974cuda3std3__419piecewise_constructE)
_ZN40_INTERNAL_f83e76be_4_k_cu_745aeaf2_213974cuda3std3__419piecewise_constructE:
	.zero		1
	.type		_ZN40_INTERNAL_f83e76be_4_k_cu_745aeaf2_213974cuda3std3__45__cpo4cendE,@object
	.size		_ZN40_INTERNAL_f83e76be_4_k_cu_745aeaf2_213974cuda3std3__45__cpo4cendE,(_ZN40_INTERNAL_f83e76be_4_k_cu_745aeaf2_213974cuda3std6ranges3__45__cpo4swapE - _ZN40_INTERNAL_f83e76be_4_k_cu_745aeaf2_213974cuda3std3__45__cpo4cendE)
_ZN40_INTERNAL_f83e76be_4_k_cu_745aeaf2_213974cuda3std3__45__cpo4cendE:
	.zero		1
	.type		_ZN40_INTERNAL_f83e76be_4_k_cu_745aeaf2_213974cuda3std6ranges3__45__cpo4swapE,@object
	.size		_ZN40_INTERNAL_f83e76be_4_k_cu_745aeaf2_213974cuda3std6ranges3__45__cpo4swapE,(.L_10 - _ZN40_INTERNAL_f83e76be_4_k_cu_745aeaf2_213974cuda3std6ranges3__45__cpo4swapE)
_ZN40_INTERNAL_f83e76be_4_k_cu_745aeaf2_213974cuda3std6ranges3__45__cpo4swapE:
	.zero		1
.L_10:


//--------------------- .nv.constant0._ZN7cutlass13device_kernelINS_4gemm6kernel13GemmUniversalIN4cute5tupleIJiiiiEEENS1_10collective13CollectiveMmaINS1_49MainloopSm90TmaGmmaRmemAWarpSpecializedMixedInputILi14ENS5_IJNS4_1CILi1EEESB_SB_EEENS1_35KernelTmaWarpSpecializedCooperativeEEENS5_IJNSA_ILi128EEENSA_ILi64EEESF_EEEaNS5_IJlSB_lEEENS5_IJNS_15integer_subbyteILi4ELb1EEEEEESI_NS4_8TiledMMAINS4_8MMA_AtomIJNS4_4SM904GMMA26MMA_64x64x32_S32S8S8_RS_TNEEEENS4_6LayoutINS5_IJNSA_ILi2EEESB_SB_EEENS5_IJSB_NSA_ILi0EEESV_EEEEENS5_IJNS4_10UnderscoreESY_SY_EEEEENS4_13SM90_TMA_LOADENS4_14ComposedLayoutINS4_7SwizzleILi3ELi4ELi3EEENS4_18smem_ptr_flag_bitsILi8EEENSS_INS5_IJNSA_ILi8EEESF_EEENS5_IJSF_SB_EEEEEEEvNS4_8identityES11_NS12_INS13_ILi2ELi4ELi3EEENS15_ILi4EEES1A_EENS4_9Copy_AtomIJNS4_39AutoVectorizingCopyWithAssumedAlignmentILi128EEESK_EEES1C_EENS_8epilogue10collective6detail29Sm90TmaWarpSpecializedAdapterINS1M_15DefaultEpilogueIaSI_SI_NS1L_6thread17LinearCombinationIaLi1EiiLNS1Q_9ScaleType4KindE0ELNS_15FloatRoundStyleE2EaEENS1_15EpilogueDefaultEEEEEvvEEEEvNT_6ParamsE --------------------------
	.section	.nv.constant0._ZN7cutlass13device_kernelINS_4gemm6kernel13GemmUniversalIN4cute5tupleIJiiiiEEENS1_10collective13CollectiveMmaINS1_49MainloopSm90TmaGmmaRmemAWarpSpecializedMixedInputILi14ENS5_IJNS4_1CILi1EEESB_SB_EEENS1_35KernelTmaWarpSpecializedCooperativeEEENS5_IJNSA_ILi128EEENSA_ILi64EEESF_EEEaNS5_IJlSB_lEEENS5_IJNS_15integer_subbyteILi4ELb1EEEEEESI_NS4_8TiledMMAINS4_8MMA_AtomIJNS4_4SM904GMMA26MMA_64x64x32_S32S8S8_RS_TNEEEENS4_6LayoutINS5_IJNSA_ILi2EEESB_SB_EEENS5_IJSB_NSA_ILi0EEESV_EEEEENS5_IJNS4_10UnderscoreESY_SY_EEEEENS4_13SM90_TMA_LOADENS4_14ComposedLayoutINS4_7SwizzleILi3ELi4ELi3EEENS4_18smem_ptr_flag_bitsILi8EEENSS_INS5_IJNSA_ILi8EEESF_EEENS5_IJSF_SB_EEEEEEEvNS4_8identityES11_NS12_INS13_ILi2ELi4ELi3EEENS15_ILi4EEES1A_EENS4_9Copy_AtomIJNS4_39AutoVectorizingCopyWithAssumedAlignmentILi128EEESK_EEES1C_EENS_8epilogue10collective6detail29Sm90TmaWarpSpecializedAdapterINS1M_15DefaultEpilogueIaSI_SI_NS1L_6thread17LinearCombinationIaLi1EiiLNS1Q_9ScaleType4KindE0ELNS_15FloatRoundStyleE2EaEENS1_15EpilogueDefaultEEEEEvvEEEEvNT_6ParamsE,"a",@progbits
	.sectionflags	@""
	.align	4
.nv.constant0._ZN7cutlass13device_kernelINS_4gemm6kernel13GemmUniversalIN4cute5tupleIJiiiiEEENS1_10collective13CollectiveMmaINS1_49MainloopSm90TmaGmmaRmemAWarpSpecializedMixedInputILi14ENS5_IJNS4_1CILi1EEESB_SB_EEENS1_35KernelTmaWarpSpecializedCooperativeEEENS5_IJNSA_ILi128EEENSA_ILi64EEESF_EEEaNS5_IJlSB_lEEENS5_IJNS_15integer_subbyteILi4ELb1EEEEEESI_NS4_8TiledMMAINS4_8MMA_AtomIJNS4_4SM904GMMA26MMA_64x64x32_S32S8S8_RS_TNEEEENS4_6LayoutINS5_IJNSA_ILi2EEESB_SB_EEENS5_IJSB_NSA_ILi0EEESV_EEEEENS5_IJNS4_10UnderscoreESY_SY_EEEEENS4_13SM90_TMA_LOADENS4_14ComposedLayoutINS4_7SwizzleILi3ELi4ELi3EEENS4_18smem_ptr_flag_bitsILi8EEENSS_INS5_IJNSA_ILi8EEESF_EEENS5_IJSF_SB_EEEEEEEvNS4_8identityES11_NS12_INS13_ILi2ELi4ELi3EEENS15_ILi4EEES1A_EENS4_9Copy_AtomIJNS4_39AutoVectorizingCopyWithAssumedAlignmentILi128EEESK_EEES1C_EENS_8epilogue10collective6detail29Sm90TmaWarpSpecializedAdapterINS1M_15DefaultEpilogueIaSI_SI_NS1L_6thread17LinearCombinationIaLi1EiiLNS1Q_9ScaleType4KindE0ELNS_15FloatRoundStyleE2EaEENS1_15EpilogueDefaultEEEEEvvEEEEvNT_6ParamsE:
	.zero		2176


//--------------------- SYMBOLS --------------------------

	.type		.nv.reservedSmem.offset0,@object
	.size		.nv.reservedSmem.offset0,0x4
	.type		__assertfail,@function
